//
// Generated by NVIDIA NVVM Compiler
//
// Compiler Build ID: CL-36424714
// Cuda compilation tools, release 13.0, V13.0.88
// Based on NVVM 20.0.0
//

.version 9.0
.target sm_100
.address_size 64

	// .globl	_Z19bitonic_sort_sharedPf
// _ZZ19bitonic_sort_sharedPfE6s_data has been demoted

.visible .entry _Z19bitonic_sort_sharedPf(
	.param .u64 .ptr .align 1 _Z19bitonic_sort_sharedPf_param_0
)
{
	.reg .pred 	%p<201>;
	.reg .b32 	%r<61>;
	.reg .b32 	%f<203>;
	.reg .b64 	%rd<5>;
	// demoted variable
	.shared .align 4 .b8 _ZZ19bitonic_sort_sharedPfE6s_data[4096];
	ld.param.u64 	%rd2, [_Z19bitonic_sort_sharedPf_param_0];
	cvta.to.global.u64 	%rd3, %rd2;
	mov.u32 	%r1, %tid.x;
	mul.wide.u32 	%rd4, %r1, 4;
	add.s64 	%rd1, %rd3, %rd4;
	ld.global.f32 	%f201, [%rd1];
	shl.b32 	%r31, %r1, 2;
	mov.u32 	%r32, _ZZ19bitonic_sort_sharedPfE6s_data;
	add.s32 	%r2, %r32, %r31;
	st.shared.f32 	[%r2], %f201;
	bar.sync 	0;
	xor.b32  	%r3, %r1, 1;
	setp.le.u32 	%p1, %r3, %r1;
	xor.b32  	%r33, %r31, 4;
	add.s32 	%r4, %r32, %r33;
	@%p1 bra 	$L__BB0_6;
	and.b32  	%r34, %r1, 2;
	setp.ne.s32 	%p2, %r34, 0;
	@%p2 bra 	$L__BB0_4;
	ld.shared.f32 	%f1, [%r2];
	ld.shared.f32 	%f2, [%r4];
	setp.leu.f32 	%p4, %f1, %f2;
	@%p4 bra 	$L__BB0_6;
	st.shared.f32 	[%r2], %f2;
	st.shared.f32 	[%r4], %f1;
	bra.uni 	$L__BB0_6;
$L__BB0_4:
	ld.shared.f32 	%f3, [%r2];
	ld.shared.f32 	%f4, [%r4];
	setp.geu.f32 	%p3, %f3, %f4;
	@%p3 bra 	$L__BB0_6;
	st.shared.f32 	[%r2], %f4;
	st.shared.f32 	[%r4], %f3;
$L__BB0_6:
	bar.sync 	0;
	and.b32  	%r5, %r1, 4;
	xor.b32  	%r6, %r1, 2;
	setp.le.u32 	%p5, %r6, %r1;
	xor.b32  	%r36, %r31, 8;
	add.s32 	%r7, %r32, %r36;
	@%p5 bra 	$L__BB0_12;
	setp.eq.s32 	%p6, %r5, 0;
	@%p6 bra 	$L__BB0_10;
	ld.shared.f32 	%f5, [%r2];
	ld.shared.f32 	%f6, [%r7];
	setp.geu.f32 	%p7, %f5, %f6;
	@%p7 bra 	$L__BB0_12;
	st.shared.f32 	[%r2], %f6;
	st.shared.f32 	[%r7], %f5;
	bra.uni 	$L__BB0_12;
$L__BB0_10:
	ld.shared.f32 	%f7, [%r2];
	ld.shared.f32 	%f8, [%r7];
	setp.leu.f32 	%p8, %f7, %f8;
	@%p8 bra 	$L__BB0_12;
	st.shared.f32 	[%r2], %f8;
	st.shared.f32 	[%r7], %f7;
$L__BB0_12:
	setp.le.u32 	%p9, %r3, %r1;
	bar.sync 	0;
	@%p9 bra 	$L__BB0_18;
	setp.eq.s32 	%p10, %r5, 0;
	@%p10 bra 	$L__BB0_16;
	ld.shared.f32 	%f9, [%r2];
	ld.shared.f32 	%f10, [%r4];
	setp.geu.f32 	%p11, %f9, %f10;
	@%p11 bra 	$L__BB0_18;
	st.shared.f32 	[%r2], %f10;
	st.shared.f32 	[%r4], %f9;
	bra.uni 	$L__BB0_18;
$L__BB0_16:
	ld.shared.f32 	%f11, [%r2];
	ld.shared.f32 	%f12, [%r4];
	setp.leu.f32 	%p12, %f11, %f12;
	@%p12 bra 	$L__BB0_18;
	st.shared.f32 	[%r2], %f12;
	st.shared.f32 	[%r4], %f11;
$L__BB0_18:
	bar.sync 	0;
	and.b32  	%r8, %r1, 8;
	xor.b32  	%r9, %r1, 4;
	setp.le.u32 	%p13, %r9, %r1;
	xor.b32  	%r39, %r31, 16;
	add.s32 	%r10, %r32, %r39;
	@%p13 bra 	$L__BB0_24;
	setp.eq.s32 	%p14, %r8, 0;
	@%p14 bra 	$L__BB0_22;
	ld.shared.f32 	%f13, [%r2];
	ld.shared.f32 	%f14, [%r10];
	setp.geu.f32 	%p15, %f13, %f14;
	@%p15 bra 	$L__BB0_24;
	st.shared.f32 	[%r2], %f14;
	st.shared.f32 	[%r10], %f13;
	bra.uni 	$L__BB0_24;
$L__BB0_22:
	ld.shared.f32 	%f15, [%r2];
	ld.shared.f32 	%f16, [%r10];
	setp.leu.f32 	%p16, %f15, %f16;
	@%p16 bra 	$L__BB0_24;
	st.shared.f32 	[%r2], %f16;
	st.shared.f32 	[%r10], %f15;
$L__BB0_24:
	setp.le.u32 	%p17, %r6, %r1;
	bar.sync 	0;
	@%p17 bra 	$L__BB0_30;
	setp.eq.s32 	%p18, %r8, 0;
	@%p18 bra 	$L__BB0_28;
	ld.shared.f32 	%f17, [%r2];
	ld.shared.f32 	%f18, [%r7];
	setp.geu.f32 	%p19, %f17, %f18;
	@%p19 bra 	$L__BB0_30;
	st.shared.f32 	[%r2], %f18;
	st.shared.f32 	[%r7], %f17;
	bra.uni 	$L__BB0_30;
$L__BB0_28:
	ld.shared.f32 	%f19, [%r2];
	ld.shared.f32 	%f20, [%r7];
	setp.leu.f32 	%p20, %f19, %f20;
	@%p20 bra 	$L__BB0_30;
	st.shared.f32 	[%r2], %f20;
	st.shared.f32 	[%r7], %f19;
$L__BB0_30:
	setp.le.u32 	%p21, %r3, %r1;
	bar.sync 	0;
	@%p21 bra 	$L__BB0_36;
	setp.eq.s32 	%p22, %r8, 0;
	@%p22 bra 	$L__BB0_34;
	ld.shared.f32 	%f21, [%r2];
	ld.shared.f32 	%f22, [%r4];
	setp.geu.f32 	%p23, %f21, %f22;
	@%p23 bra 	$L__BB0_36;
	st.shared.f32 	[%r2], %f22;
	st.shared.f32 	[%r4], %f21;
	bra.uni 	$L__BB0_36;
$L__BB0_34:
	ld.shared.f32 	%f23, [%r2];
	ld.shared.f32 	%f24, [%r4];
	setp.leu.f32 	%p24, %f23, %f24;
	@%p24 bra 	$L__BB0_36;
	st.shared.f32 	[%r2], %f24;
	st.shared.f32 	[%r4], %f23;
$L__BB0_36:
	bar.sync 	0;
	and.b32  	%r11, %r1, 16;
	xor.b32  	%r12, %r1, 8;
	setp.le.u32 	%p25, %r12, %r1;
	xor.b32  	%r42, %r31, 32;
	add.s32 	%r13, %r32, %r42;
	@%p25 bra 	$L__BB0_42;
	setp.eq.s32 	%p26, %r11, 0;
	@%p26 bra 	$L__BB0_40;
	ld.shared.f32 	%f25, [%r2];
	ld.shared.f32 	%f26, [%r13];
	setp.geu.f32 	%p27, %f25, %f26;
	@%p27 bra 	$L__BB0_42;
	st.shared.f32 	[%r2], %f26;
	st.shared.f32 	[%r13], %f25;
	bra.uni 	$L__BB0_42;
$L__BB0_40:
	ld.shared.f32 	%f27, [%r2];
	ld.shared.f32 	%f28, [%r13];
	setp.leu.f32 	%p28, %f27, %f28;
	@%p28 bra 	$L__BB0_42;
	st.shared.f32 	[%r2], %f28;
	st.shared.f32 	[%r13], %f27;
$L__BB0_42:
	setp.le.u32 	%p29, %r9, %r1;
	bar.sync 	0;
	@%p29 bra 	$L__BB0_48;
	setp.eq.s32 	%p30, %r11, 0;
	@%p30 bra 	$L__BB0_46;
	ld.shared.f32 	%f29, [%r2];
	ld.shared.f32 	%f30, [%r10];
	setp.geu.f32 	%p31, %f29, %f30;
	@%p31 bra 	$L__BB0_48;
	st.shared.f32 	[%r2], %f30;
	st.shared.f32 	[%r10], %f29;
	bra.uni 	$L__BB0_48;
$L__BB0_46:
	ld.shared.f32 	%f31, [%r2];
	ld.shared.f32 	%f32, [%r10];
	setp.leu.f32 	%p32, %f31, %f32;
	@%p32 bra 	$L__BB0_48;
	st.shared.f32 	[%r2], %f32;
	st.shared.f32 	[%r10], %f31;
$L__BB0_48:
	setp.le.u32 	%p33, %r6, %r1;
	bar.sync 	0;
	@%p33 bra 	$L__BB0_54;
	setp.eq.s32 	%p34, %r11, 0;
	@%p34 bra 	$L__BB0_52;
	ld.shared.f32 	%f33, [%r2];
	ld.shared.f32 	%f34, [%r7];
	setp.geu.f32 	%p35, %f33, %f34;
	@%p35 bra 	$L__BB0_54;
	st.shared.f32 	[%r2], %f34;
	st.shared.f32 	[%r7], %f33;
	bra.uni 	$L__BB0_54;
$L__BB0_52:
	ld.shared.f32 	%f35, [%r2];
	ld.shared.f32 	%f36, [%r7];
	setp.leu.f32 	%p36, %f35, %f36;
	@%p36 bra 	$L__BB0_54;
	st.shared.f32 	[%r2], %f36;
	st.shared.f32 	[%r7], %f35;
$L__BB0_54:
	setp.le.u32 	%p37, %r3, %r1;
	bar.sync 	0;
	@%p37 bra 	$L__BB0_60;
	setp.eq.s32 	%p38, %r11, 0;
	@%p38 bra 	$L__BB0_58;
	ld.shared.f32 	%f37, [%r2];
	ld.shared.f32 	%f38, [%r4];
	setp.geu.f32 	%p39, %f37, %f38;
	@%p39 bra 	$L__BB0_60;
	st.shared.f32 	[%r2], %f38;
	st.shared.f32 	[%r4], %f37;
	bra.uni 	$L__BB0_60;
$L__BB0_58:
	ld.shared.f32 	%f39, [%r2];
	ld.shared.f32 	%f40, [%r4];
	setp.leu.f32 	%p40, %f39, %f40;
	@%p40 bra 	$L__BB0_60;
	st.shared.f32 	[%r2], %f40;
	st.shared.f32 	[%r4], %f39;
$L__BB0_60:
	bar.sync 	0;
	and.b32  	%r14, %r1, 32;
	xor.b32  	%r15, %r1, 16;
	setp.le.u32 	%p41, %r15, %r1;
	xor.b32  	%r45, %r31, 64;
	add.s32 	%r16, %r32, %r45;
	@%p41 bra 	$L__BB0_66;
	setp.eq.s32 	%p42, %r14, 0;
	@%p42 bra 	$L__BB0_64;
	ld.shared.f32 	%f41, [%r2];
	ld.shared.f32 	%f42, [%r16];
	setp.geu.f32 	%p43, %f41, %f42;
	@%p43 bra 	$L__BB0_66;
	st.shared.f32 	[%r2], %f42;
	st.shared.f32 	[%r16], %f41;
	bra.uni 	$L__BB0_66;
$L__BB0_64:
	ld.shared.f32 	%f43, [%r2];
	ld.shared.f32 	%f44, [%r16];
	setp.leu.f32 	%p44, %f43, %f44;
	@%p44 bra 	$L__BB0_66;
	st.shared.f32 	[%r2], %f44;
	st.shared.f32 	[%r16], %f43;
$L__BB0_66:
	setp.le.u32 	%p45, %r12, %r1;
	bar.sync 	0;
	@%p45 bra 	$L__BB0_72;
	setp.eq.s32 	%p46, %r14, 0;
	@%p46 bra 	$L__BB0_70;
	ld.shared.f32 	%f45, [%r2];
	ld.shared.f32 	%f46, [%r13];
	setp.geu.f32 	%p47, %f45, %f46;
	@%p47 bra 	$L__BB0_72;
	st.shared.f32 	[%r2], %f46;
	st.shared.f32 	[%r13], %f45;
	bra.uni 	$L__BB0_72;
$L__BB0_70:
	ld.shared.f32 	%f47, [%r2];
	ld.shared.f32 	%f48, [%r13];
	setp.leu.f32 	%p48, %f47, %f48;
	@%p48 bra 	$L__BB0_72;
	st.shared.f32 	[%r2], %f48;
	st.shared.f32 	[%r13], %f47;
$L__BB0_72:
	setp.le.u32 	%p49, %r9, %r1;
	bar.sync 	0;
	@%p49 bra 	$L__BB0_78;
	setp.eq.s32 	%p50, %r14, 0;
	@%p50 bra 	$L__BB0_76;
	ld.shared.f32 	%f49, [%r2];
	ld.shared.f32 	%f50, [%r10];
	setp.geu.f32 	%p51, %f49, %f50;
	@%p51 bra 	$L__BB0_78;
	st.shared.f32 	[%r2], %f50;
	st.shared.f32 	[%r10], %f49;
	bra.uni 	$L__BB0_78;
$L__BB0_76:
	ld.shared.f32 	%f51, [%r2];
	ld.shared.f32 	%f52, [%r10];
	setp.leu.f32 	%p52, %f51, %f52;
	@%p52 bra 	$L__BB0_78;
	st.shared.f32 	[%r2], %f52;
	st.shared.f32 	[%r10], %f51;
$L__BB0_78:
	setp.le.u32 	%p53, %r6, %r1;
	bar.sync 	0;
	@%p53 bra 	$L__BB0_84;
	setp.eq.s32 	%p54, %r14, 0;
	@%p54 bra 	$L__BB0_82;
	ld.shared.f32 	%f53, [%r2];
	ld.shared.f32 	%f54, [%r7];
	setp.geu.f32 	%p55, %f53, %f54;
	@%p55 bra 	$L__BB0_84;
	st.shared.f32 	[%r2], %f54;
	st.shared.f32 	[%r7], %f53;
	bra.uni 	$L__BB0_84;
$L__BB0_82:
	ld.shared.f32 	%f55, [%r2];
	ld.shared.f32 	%f56, [%r7];
	setp.leu.f32 	%p56, %f55, %f56;
	@%p56 bra 	$L__BB0_84;
	st.shared.f32 	[%r2], %f56;
	st.shared.f32 	[%r7], %f55;
$L__BB0_84:
	setp.le.u32 	%p57, %r3, %r1;
	bar.sync 	0;
	@%p57 bra 	$L__BB0_90;
	setp.eq.s32 	%p58, %r14, 0;
	@%p58 bra 	$L__BB0_88;
	ld.shared.f32 	%f57, [%r2];
	ld.shared.f32 	%f58, [%r4];
	setp.geu.f32 	%p59, %f57, %f58;
	@%p59 bra 	$L__BB0_90;
	st.shared.f32 	[%r2], %f58;
	st.shared.f32 	[%r4], %f57;
	bra.uni 	$L__BB0_90;
$L__BB0_88:
	ld.shared.f32 	%f59, [%r2];
	ld.shared.f32 	%f60, [%r4];
	setp.leu.f32 	%p60, %f59, %f60;
	@%p60 bra 	$L__BB0_90;
	st.shared.f32 	[%r2], %f60;
	st.shared.f32 	[%r4], %f59;
$L__BB0_90:
	bar.sync 	0;
	and.b32  	%r17, %r1, 64;
	xor.b32  	%r18, %r1, 32;
	setp.le.u32 	%p61, %r18, %r1;
	xor.b32  	%r48, %r31, 128;
	add.s32 	%r19, %r32, %r48;
	@%p61 bra 	$L__BB0_96;
	setp.eq.s32 	%p62, %r17, 0;
	@%p62 bra 	$L__BB0_94;
	ld.shared.f32 	%f61, [%r2];
	ld.shared.f32 	%f62, [%r19];
	setp.geu.f32 	%p63, %f61, %f62;
	@%p63 bra 	$L__BB0_96;
	st.shared.f32 	[%r2], %f62;
	st.shared.f32 	[%r19], %f61;
	bra.uni 	$L__BB0_96;
$L__BB0_94:
	ld.shared.f32 	%f63, [%r2];
	ld.shared.f32 	%f64, [%r19];
	setp.leu.f32 	%p64, %f63, %f64;
	@%p64 bra 	$L__BB0_96;
	st.shared.f32 	[%r2], %f64;
	st.shared.f32 	[%r19], %f63;
$L__BB0_96:
	setp.le.u32 	%p65, %r15, %r1;
	bar.sync 	0;
	@%p65 bra 	$L__BB0_102;
	setp.eq.s32 	%p66, %r17, 0;
	@%p66 bra 	$L__BB0_100;
	ld.shared.f32 	%f65, [%r2];
	ld.shared.f32 	%f66, [%r16];
	setp.geu.f32 	%p67, %f65, %f66;
	@%p67 bra 	$L__BB0_102;
	st.shared.f32 	[%r2], %f66;
	st.shared.f32 	[%r16], %f65;
	bra.uni 	$L__BB0_102;
$L__BB0_100:
	ld.shared.f32 	%f67, [%r2];
	ld.shared.f32 	%f68, [%r16];
	setp.leu.f32 	%p68, %f67, %f68;
	@%p68 bra 	$L__BB0_102;
	st.shared.f32 	[%r2], %f68;
	st.shared.f32 	[%r16], %f67;
$L__BB0_102:
	setp.le.u32 	%p69, %r12, %r1;
	bar.sync 	0;
	@%p69 bra 	$L__BB0_108;
	setp.eq.s32 	%p70, %r17, 0;
	@%p70 bra 	$L__BB0_106;
	ld.shared.f32 	%f69, [%r2];
	ld.shared.f32 	%f70, [%r13];
	setp.geu.f32 	%p71, %f69, %f70;
	@%p71 bra 	$L__BB0_108;
	st.shared.f32 	[%r2], %f70;
	st.shared.f32 	[%r13], %f69;
	bra.uni 	$L__BB0_108;
$L__BB0_106:
	ld.shared.f32 	%f71, [%r2];
	ld.shared.f32 	%f72, [%r13];
	setp.leu.f32 	%p72, %f71, %f72;
	@%p72 bra 	$L__BB0_108;
	st.shared.f32 	[%r2], %f72;
	st.shared.f32 	[%r13], %f71;
$L__BB0_108:
	setp.le.u32 	%p73, %r9, %r1;
	bar.sync 	0;
	@%p73 bra 	$L__BB0_114;
	setp.eq.s32 	%p74, %r17, 0;
	@%p74 bra 	$L__BB0_112;
	ld.shared.f32 	%f73, [%r2];
	ld.shared.f32 	%f74, [%r10];
	setp.geu.f32 	%p75, %f73, %f74;
	@%p75 bra 	$L__BB0_114;
	st.shared.f32 	[%r2], %f74;
	st.shared.f32 	[%r10], %f73;
	bra.uni 	$L__BB0_114;
$L__BB0_112:
	ld.shared.f32 	%f75, [%r2];
	ld.shared.f32 	%f76, [%r10];
	setp.leu.f32 	%p76, %f75, %f76;
	@%p76 bra 	$L__BB0_114;
	st.shared.f32 	[%r2], %f76;
	st.shared.f32 	[%r10], %f75;
$L__BB0_114:
	setp.le.u32 	%p77, %r6, %r1;
	bar.sync 	0;
	@%p77 bra 	$L__BB0_120;
	setp.eq.s32 	%p78, %r17, 0;
	@%p78 bra 	$L__BB0_118;
	ld.shared.f32 	%f77, [%r2];
	ld.shared.f32 	%f78, [%r7];
	setp.geu.f32 	%p79, %f77, %f78;
	@%p79 bra 	$L__BB0_120;
	st.shared.f32 	[%r2], %f78;
	st.shared.f32 	[%r7], %f77;
	bra.uni 	$L__BB0_120;
$L__BB0_118:
	ld.shared.f32 	%f79, [%r2];
	ld.shared.f32 	%f80, [%r7];
	setp.leu.f32 	%p80, %f79, %f80;
	@%p80 bra 	$L__BB0_120;
	st.shared.f32 	[%r2], %f80;
	st.shared.f32 	[%r7], %f79;
$L__BB0_120:
	setp.le.u32 	%p81, %r3, %r1;
	bar.sync 	0;
	@%p81 bra 	$L__BB0_126;
	setp.eq.s32 	%p82, %r17, 0;
	@%p82 bra 	$L__BB0_124;
	ld.shared.f32 	%f81, [%r2];
	ld.shared.f32 	%f82, [%r4];
	setp.geu.f32 	%p83, %f81, %f82;
	@%p83 bra 	$L__BB0_126;
	st.shared.f32 	[%r2], %f82;
	st.shared.f32 	[%r4], %f81;
	bra.uni 	$L__BB0_126;
$L__BB0_124:
	ld.shared.f32 	%f83, [%r2];
	ld.shared.f32 	%f84, [%r4];
	setp.leu.f32 	%p84, %f83, %f84;
	@%p84 bra 	$L__BB0_126;
	st.shared.f32 	[%r2], %f84;
	st.shared.f32 	[%r4], %f83;
$L__BB0_126:
	bar.sync 	0;
	and.b32  	%r20, %r1, 128;
	xor.b32  	%r21, %r1, 64;
	setp.le.u32 	%p85, %r21, %r1;
	xor.b32  	%r51, %r31, 256;
	add.s32 	%r22, %r32, %r51;
	@%p85 bra 	$L__BB0_132;
	setp.eq.s32 	%p86, %r20, 0;
	@%p86 bra 	$L__BB0_130;
	ld.shared.f32 	%f85, [%r2];
	ld.shared.f32 	%f86, [%r22];
	setp.geu.f32 	%p87, %f85, %f86;
	@%p87 bra 	$L__BB0_132;
	st.shared.f32 	[%r2], %f86;
	st.shared.f32 	[%r22], %f85;
	bra.uni 	$L__BB0_132;
$L__BB0_130:
	ld.shared.f32 	%f87, [%r2];
	ld.shared.f32 	%f88, [%r22];
	setp.leu.f32 	%p88, %f87, %f88;
	@%p88 bra 	$L__BB0_132;
	st.shared.f32 	[%r2], %f88;
	st.shared.f32 	[%r22], %f87;
$L__BB0_132:
	setp.le.u32 	%p89, %r18, %r1;
	bar.sync 	0;
	@%p89 bra 	$L__BB0_138;
	setp.eq.s32 	%p90, %r20, 0;
	@%p90 bra 	$L__BB0_136;
	ld.shared.f32 	%f89, [%r2];
	ld.shared.f32 	%f90, [%r19];
	setp.geu.f32 	%p91, %f89, %f90;
	@%p91 bra 	$L__BB0_138;
	st.shared.f32 	[%r2], %f90;
	st.shared.f32 	[%r19], %f89;
	bra.uni 	$L__BB0_138;
$L__BB0_136:
	ld.shared.f32 	%f91, [%r2];
	ld.shared.f32 	%f92, [%r19];
	setp.leu.f32 	%p92, %f91, %f92;
	@%p92 bra 	$L__BB0_138;
	st.shared.f32 	[%r2], %f92;
	st.shared.f32 	[%r19], %f91;
$L__BB0_138:
	setp.le.u32 	%p93, %r15, %r1;
	bar.sync 	0;
	@%p93 bra 	$L__BB0_144;
	setp.eq.s32 	%p94, %r20, 0;
	@%p94 bra 	$L__BB0_142;
	ld.shared.f32 	%f93, [%r2];
	ld.shared.f32 	%f94, [%r16];
	setp.geu.f32 	%p95, %f93, %f94;
	@%p95 bra 	$L__BB0_144;
	st.shared.f32 	[%r2], %f94;
	st.shared.f32 	[%r16], %f93;
	bra.uni 	$L__BB0_144;
$L__BB0_142:
	ld.shared.f32 	%f95, [%r2];
	ld.shared.f32 	%f96, [%r16];
	setp.leu.f32 	%p96, %f95, %f96;
	@%p96 bra 	$L__BB0_144;
	st.shared.f32 	[%r2], %f96;
	st.shared.f32 	[%r16], %f95;
$L__BB0_144:
	setp.le.u32 	%p97, %r12, %r1;
	bar.sync 	0;
	@%p97 bra 	$L__BB0_150;
	setp.eq.s32 	%p98, %r20, 0;
	@%p98 bra 	$L__BB0_148;
	ld.shared.f32 	%f97, [%r2];
	ld.shared.f32 	%f98, [%r13];
	setp.geu.f32 	%p99, %f97, %f98;
	@%p99 bra 	$L__BB0_150;
	st.shared.f32 	[%r2], %f98;
	st.shared.f32 	[%r13], %f97;
	bra.uni 	$L__BB0_150;
$L__BB0_148:
	ld.shared.f32 	%f99, [%r2];
	ld.shared.f32 	%f100, [%r13];
	setp.leu.f32 	%p100, %f99, %f100;
	@%p100 bra 	$L__BB0_150;
	st.shared.f32 	[%r2], %f100;
	st.shared.f32 	[%r13], %f99;
$L__BB0_150:
	setp.le.u32 	%p101, %r9, %r1;
	bar.sync 	0;
	@%p101 bra 	$L__BB0_156;
	setp.eq.s32 	%p102, %r20, 0;
	@%p102 bra 	$L__BB0_154;
	ld.shared.f32 	%f101, [%r2];
	ld.shared.f32 	%f102, [%r10];
	setp.geu.f32 	%p103, %f101, %f102;
	@%p103 bra 	$L__BB0_156;
	st.shared.f32 	[%r2], %f102;
	st.shared.f32 	[%r10], %f101;
	bra.uni 	$L__BB0_156;
$L__BB0_154:
	ld.shared.f32 	%f103, [%r2];
	ld.shared.f32 	%f104, [%r10];
	setp.leu.f32 	%p104, %f103, %f104;
	@%p104 bra 	$L__BB0_156;
	st.shared.f32 	[%r2], %f104;
	st.shared.f32 	[%r10], %f103;
$L__BB0_156:
	setp.le.u32 	%p105, %r6, %r1;
	bar.sync 	0;
	@%p105 bra 	$L__BB0_162;
	setp.eq.s32 	%p106, %r20, 0;
	@%p106 bra 	$L__BB0_160;
	ld.shared.f32 	%f105, [%r2];
	ld.shared.f32 	%f106, [%r7];
	setp.geu.f32 	%p107, %f105, %f106;
	@%p107 bra 	$L__BB0_162;
	st.shared.f32 	[%r2], %f106;
	st.shared.f32 	[%r7], %f105;
	bra.uni 	$L__BB0_162;
$L__BB0_160:
	ld.shared.f32 	%f107, [%r2];
	ld.shared.f32 	%f108, [%r7];
	setp.leu.f32 	%p108, %f107, %f108;
	@%p108 bra 	$L__BB0_162;
	st.shared.f32 	[%r2], %f108;
	st.shared.f32 	[%r7], %f107;
$L__BB0_162:
	setp.le.u32 	%p109, %r3, %r1;
	bar.sync 	0;
	@%p109 bra 	$L__BB0_168;
	setp.eq.s32 	%p110, %r20, 0;
	@%p110 bra 	$L__BB0_166;
	ld.shared.f32 	%f109, [%r2];
	ld.shared.f32 	%f110, [%r4];
	setp.geu.f32 	%p111, %f109, %f110;
	@%p111 bra 	$L__BB0_168;
	st.shared.f32 	[%r2], %f110;
	st.shared.f32 	[%r4], %f109;
	bra.uni 	$L__BB0_168;
$L__BB0_166:
	ld.shared.f32 	%f111, [%r2];
	ld.shared.f32 	%f112, [%r4];
	setp.leu.f32 	%p112, %f111, %f112;
	@%p112 bra 	$L__BB0_168;
	st.shared.f32 	[%r2], %f112;
	st.shared.f32 	[%r4], %f111;
$L__BB0_168:
	bar.sync 	0;
	and.b32  	%r23, %r1, 256;
	xor.b32  	%r24, %r1, 128;
	setp.le.u32 	%p113, %r24, %r1;
	xor.b32  	%r54, %r31, 512;
	add.s32 	%r25, %r32, %r54;
	@%p113 bra 	$L__BB0_174;
	setp.eq.s32 	%p114, %r23, 0;
	@%p114 bra 	$L__BB0_172;
	ld.shared.f32 	%f113, [%r2];
	ld.shared.f32 	%f114, [%r25];
	setp.geu.f32 	%p115, %f113, %f114;
	@%p115 bra 	$L__BB0_174;
	st.shared.f32 	[%r2], %f114;
	st.shared.f32 	[%r25], %f113;
	bra.uni 	$L__BB0_174;
$L__BB0_172:
	ld.shared.f32 	%f115, [%r2];
	ld.shared.f32 	%f116, [%r25];
	setp.leu.f32 	%p116, %f115, %f116;
	@%p116 bra 	$L__BB0_174;
	st.shared.f32 	[%r2], %f116;
	st.shared.f32 	[%r25], %f115;
$L__BB0_174:
	setp.le.u32 	%p117, %r21, %r1;
	bar.sync 	0;
	@%p117 bra 	$L__BB0_180;
	setp.eq.s32 	%p118, %r23, 0;
	@%p118 bra 	$L__BB0_178;
	ld.shared.f32 	%f117, [%r2];
	ld.shared.f32 	%f118, [%r22];
	setp.geu.f32 	%p119, %f117, %f118;
	@%p119 bra 	$L__BB0_180;
	st.shared.f32 	[%r2], %f118;
	st.shared.f32 	[%r22], %f117;
	bra.uni 	$L__BB0_180;
$L__BB0_178:
	ld.shared.f32 	%f119, [%r2];
	ld.shared.f32 	%f120, [%r22];
	setp.leu.f32 	%p120, %f119, %f120;
	@%p120 bra 	$L__BB0_180;
	st.shared.f32 	[%r2], %f120;
	st.shared.f32 	[%r22], %f119;
$L__BB0_180:
	setp.le.u32 	%p121, %r18, %r1;
	bar.sync 	0;
	@%p121 bra 	$L__BB0_186;
	setp.eq.s32 	%p122, %r23, 0;
	@%p122 bra 	$L__BB0_184;
	ld.shared.f32 	%f121, [%r2];
	ld.shared.f32 	%f122, [%r19];
	setp.geu.f32 	%p123, %f121, %f122;
	@%p123 bra 	$L__BB0_186;
	st.shared.f32 	[%r2], %f122;
	st.shared.f32 	[%r19], %f121;
	bra.uni 	$L__BB0_186;
$L__BB0_184:
	ld.shared.f32 	%f123, [%r2];
	ld.shared.f32 	%f124, [%r19];
	setp.leu.f32 	%p124, %f123, %f124;
	@%p124 bra 	$L__BB0_186;
	st.shared.f32 	[%r2], %f124;
	st.shared.f32 	[%r19], %f123;
$L__BB0_186:
	setp.le.u32 	%p125, %r15, %r1;
	bar.sync 	0;
	@%p125 bra 	$L__BB0_192;
	setp.eq.s32 	%p126, %r23, 0;
	@%p126 bra 	$L__BB0_190;
	ld.shared.f32 	%f125, [%r2];
	ld.shared.f32 	%f126, [%r16];
	setp.geu.f32 	%p127, %f125, %f126;
	@%p127 bra 	$L__BB0_192;
	st.shared.f32 	[%r2], %f126;
	st.shared.f32 	[%r16], %f125;
	bra.uni 	$L__BB0_192;
$L__BB0_190:
	ld.shared.f32 	%f127, [%r2];
	ld.shared.f32 	%f128, [%r16];
	setp.leu.f32 	%p128, %f127, %f128;
	@%p128 bra 	$L__BB0_192;
	st.shared.f32 	[%r2], %f128;
	st.shared.f32 	[%r16], %f127;
$L__BB0_192:
	setp.le.u32 	%p129, %r12, %r1;
	bar.sync 	0;
	@%p129 bra 	$L__BB0_198;
	setp.eq.s32 	%p130, %r23, 0;
	@%p130 bra 	$L__BB0_196;
	ld.shared.f32 	%f129, [%r2];
	ld.shared.f32 	%f130, [%r13];
	setp.geu.f32 	%p131, %f129, %f130;
	@%p131 bra 	$L__BB0_198;
	st.shared.f32 	[%r2], %f130;
	st.shared.f32 	[%r13], %f129;
	bra.uni 	$L__BB0_198;
$L__BB0_196:
	ld.shared.f32 	%f131, [%r2];
	ld.shared.f32 	%f132, [%r13];
	setp.leu.f32 	%p132, %f131, %f132;
	@%p132 bra 	$L__BB0_198;
	st.shared.f32 	[%r2], %f132;
	st.shared.f32 	[%r13], %f131;
$L__BB0_198:
	setp.le.u32 	%p133, %r9, %r1;
	bar.sync 	0;
	@%p133 bra 	$L__BB0_204;
	setp.eq.s32 	%p134, %r23, 0;
	@%p134 bra 	$L__BB0_202;
	ld.shared.f32 	%f133, [%r2];
	ld.shared.f32 	%f134, [%r10];
	setp.geu.f32 	%p135, %f133, %f134;
	@%p135 bra 	$L__BB0_204;
	st.shared.f32 	[%r2], %f134;
	st.shared.f32 	[%r10], %f133;
	bra.uni 	$L__BB0_204;
$L__BB0_202:
	ld.shared.f32 	%f135, [%r2];
	ld.shared.f32 	%f136, [%r10];
	setp.leu.f32 	%p136, %f135, %f136;
	@%p136 bra 	$L__BB0_204;
	st.shared.f32 	[%r2], %f136;
	st.shared.f32 	[%r10], %f135;
$L__BB0_204:
	setp.le.u32 	%p137, %r6, %r1;
	bar.sync 	0;
	@%p137 bra 	$L__BB0_210;
	setp.eq.s32 	%p138, %r23, 0;
	@%p138 bra 	$L__BB0_208;
	ld.shared.f32 	%f137, [%r2];
	ld.shared.f32 	%f138, [%r7];
	setp.geu.f32 	%p139, %f137, %f138;
	@%p139 bra 	$L__BB0_210;
	st.shared.f32 	[%r2], %f138;
	st.shared.f32 	[%r7], %f137;
	bra.uni 	$L__BB0_210;
$L__BB0_208:
	ld.shared.f32 	%f139, [%r2];
	ld.shared.f32 	%f140, [%r7];
	setp.leu.f32 	%p140, %f139, %f140;
	@%p140 bra 	$L__BB0_210;
	st.shared.f32 	[%r2], %f140;
	st.shared.f32 	[%r7], %f139;
$L__BB0_210:
	setp.le.u32 	%p141, %r3, %r1;
	bar.sync 	0;
	@%p141 bra 	$L__BB0_216;
	setp.eq.s32 	%p142, %r23, 0;
	@%p142 bra 	$L__BB0_214;
	ld.shared.f32 	%f141, [%r2];
	ld.shared.f32 	%f142, [%r4];
	setp.geu.f32 	%p143, %f141, %f142;
	@%p143 bra 	$L__BB0_216;
	st.shared.f32 	[%r2], %f142;
	st.shared.f32 	[%r4], %f141;
	bra.uni 	$L__BB0_216;
$L__BB0_214:
	ld.shared.f32 	%f143, [%r2];
	ld.shared.f32 	%f144, [%r4];
	setp.leu.f32 	%p144, %f143, %f144;
	@%p144 bra 	$L__BB0_216;
	st.shared.f32 	[%r2], %f144;
	st.shared.f32 	[%r4], %f143;
$L__BB0_216:
	bar.sync 	0;
	and.b32  	%r26, %r1, 512;
	xor.b32  	%r27, %r1, 256;
	setp.le.u32 	%p145, %r27, %r1;
	xor.b32  	%r57, %r31, 1024;
	add.s32 	%r28, %r32, %r57;
	@%p145 bra 	$L__BB0_222;
	setp.eq.s32 	%p146, %r26, 0;
	@%p146 bra 	$L__BB0_220;
	ld.shared.f32 	%f145, [%r2];
	ld.shared.f32 	%f146, [%r28];
	setp.geu.f32 	%p147, %f145, %f146;
	@%p147 bra 	$L__BB0_222;
	st.shared.f32 	[%r2], %f146;
	st.shared.f32 	[%r28], %f145;
	bra.uni 	$L__BB0_222;
$L__BB0_220:
	ld.shared.f32 	%f147, [%r2];
	ld.shared.f32 	%f148, [%r28];
	setp.leu.f32 	%p148, %f147, %f148;
	@%p148 bra 	$L__BB0_222;
	st.shared.f32 	[%r2], %f148;
	st.shared.f32 	[%r28], %f147;
$L__BB0_222:
	setp.le.u32 	%p149, %r24, %r1;
	bar.sync 	0;
	@%p149 bra 	$L__BB0_228;
	setp.eq.s32 	%p150, %r26, 0;
	@%p150 bra 	$L__BB0_226;
	ld.shared.f32 	%f149, [%r2];
	ld.shared.f32 	%f150, [%r25];
	setp.geu.f32 	%p151, %f149, %f150;
	@%p151 bra 	$L__BB0_228;
	st.shared.f32 	[%r2], %f150;
	st.shared.f32 	[%r25], %f149;
	bra.uni 	$L__BB0_228;
$L__BB0_226:
	ld.shared.f32 	%f151, [%r2];
	ld.shared.f32 	%f152, [%r25];
	setp.leu.f32 	%p152, %f151, %f152;
	@%p152 bra 	$L__BB0_228;
	st.shared.f32 	[%r2], %f152;
	st.shared.f32 	[%r25], %f151;
$L__BB0_228:
	setp.le.u32 	%p153, %r21, %r1;
	bar.sync 	0;
	@%p153 bra 	$L__BB0_234;
	setp.eq.s32 	%p154, %r26, 0;
	@%p154 bra 	$L__BB0_232;
	ld.shared.f32 	%f153, [%r2];
	ld.shared.f32 	%f154, [%r22];
	setp.geu.f32 	%p155, %f153, %f154;
	@%p155 bra 	$L__BB0_234;
	st.shared.f32 	[%r2], %f154;
	st.shared.f32 	[%r22], %f153;
	bra.uni 	$L__BB0_234;
$L__BB0_232:
	ld.shared.f32 	%f155, [%r2];
	ld.shared.f32 	%f156, [%r22];
	setp.leu.f32 	%p156, %f155, %f156;
	@%p156 bra 	$L__BB0_234;
	st.shared.f32 	[%r2], %f156;
	st.shared.f32 	[%r22], %f155;
$L__BB0_234:
	setp.le.u32 	%p157, %r18, %r1;
	bar.sync 	0;
	@%p157 bra 	$L__BB0_240;
	setp.eq.s32 	%p158, %r26, 0;
	@%p158 bra 	$L__BB0_238;
	ld.shared.f32 	%f157, [%r2];
	ld.shared.f32 	%f158, [%r19];
	setp.geu.f32 	%p159, %f157, %f158;
	@%p159 bra 	$L__BB0_240;
	st.shared.f32 	[%r2], %f158;
	st.shared.f32 	[%r19], %f157;
	bra.uni 	$L__BB0_240;
$L__BB0_238:
	ld.shared.f32 	%f159, [%r2];
	ld.shared.f32 	%f160, [%r19];
	setp.leu.f32 	%p160, %f159, %f160;
	@%p160 bra 	$L__BB0_240;
	st.shared.f32 	[%r2], %f160;
	st.shared.f32 	[%r19], %f159;
$L__BB0_240:
	setp.le.u32 	%p161, %r15, %r1;
	bar.sync 	0;
	@%p161 bra 	$L__BB0_246;
	setp.eq.s32 	%p162, %r26, 0;
	@%p162 bra 	$L__BB0_244;
	ld.shared.f32 	%f161, [%r2];
	ld.shared.f32 	%f162, [%r16];
	setp.geu.f32 	%p163, %f161, %f162;
	@%p163 bra 	$L__BB0_246;
	st.shared.f32 	[%r2], %f162;
	st.shared.f32 	[%r16], %f161;
	bra.uni 	$L__BB0_246;
$L__BB0_244:
	ld.shared.f32 	%f163, [%r2];
	ld.shared.f32 	%f164, [%r16];
	setp.leu.f32 	%p164, %f163, %f164;
	@%p164 bra 	$L__BB0_246;
	st.shared.f32 	[%r2], %f164;
	st.shared.f32 	[%r16], %f163;
$L__BB0_246:
	setp.le.u32 	%p165, %r12, %r1;
	bar.sync 	0;
	@%p165 bra 	$L__BB0_252;
	setp.eq.s32 	%p166, %r26, 0;
	@%p166 bra 	$L__BB0_250;
	ld.shared.f32 	%f165, [%r2];
	ld.shared.f32 	%f166, [%r13];
	setp.geu.f32 	%p167, %f165, %f166;
	@%p167 bra 	$L__BB0_252;
	st.shared.f32 	[%r2], %f166;
	st.shared.f32 	[%r13], %f165;
	bra.uni 	$L__BB0_252;
$L__BB0_250:
	ld.shared.f32 	%f167, [%r2];
	ld.shared.f32 	%f168, [%r13];
	setp.leu.f32 	%p168, %f167, %f168;
	@%p168 bra 	$L__BB0_252;
	st.shared.f32 	[%r2], %f168;
	st.shared.f32 	[%r13], %f167;
$L__BB0_252:
	setp.le.u32 	%p169, %r9, %r1;
	bar.sync 	0;
	@%p169 bra 	$L__BB0_258;
	setp.eq.s32 	%p170, %r26, 0;
	@%p170 bra 	$L__BB0_256;
	ld.shared.f32 	%f169, [%r2];
	ld.shared.f32 	%f170, [%r10];
	setp.geu.f32 	%p171, %f169, %f170;
	@%p171 bra 	$L__BB0_258;
	st.shared.f32 	[%r2], %f170;
	st.shared.f32 	[%r10], %f169;
	bra.uni 	$L__BB0_258;
$L__BB0_256:
	ld.shared.f32 	%f171, [%r2];
	ld.shared.f32 	%f172, [%r10];
	setp.leu.f32 	%p172, %f171, %f172;
	@%p172 bra 	$L__BB0_258;
	st.shared.f32 	[%r2], %f172;
	st.shared.f32 	[%r10], %f171;
$L__BB0_258:
	setp.le.u32 	%p173, %r6, %r1;
	bar.sync 	0;
	@%p173 bra 	$L__BB0_264;
	setp.eq.s32 	%p174, %r26, 0;
	@%p174 bra 	$L__BB0_262;
	ld.shared.f32 	%f173, [%r2];
	ld.shared.f32 	%f174, [%r7];
	setp.geu.f32 	%p175, %f173, %f174;
	@%p175 bra 	$L__BB0_264;
	st.shared.f32 	[%r2], %f174;
	st.shared.f32 	[%r7], %f173;
	bra.uni 	$L__BB0_264;
$L__BB0_262:
	ld.shared.f32 	%f175, [%r2];
	ld.shared.f32 	%f176, [%r7];
	setp.leu.f32 	%p176, %f175, %f176;
	@%p176 bra 	$L__BB0_264;
	st.shared.f32 	[%r2], %f176;
	st.shared.f32 	[%r7], %f175;
$L__BB0_264:
	setp.le.u32 	%p177, %r3, %r1;
	bar.sync 	0;
	@%p177 bra 	$L__BB0_270;
	setp.eq.s32 	%p178, %r26, 0;
	@%p178 bra 	$L__BB0_268;
	ld.shared.f32 	%f177, [%r2];
	ld.shared.f32 	%f178, [%r4];
	setp.geu.f32 	%p179, %f177, %f178;
	@%p179 bra 	$L__BB0_270;
	st.shared.f32 	[%r2], %f178;
	st.shared.f32 	[%r4], %f177;
	bra.uni 	$L__BB0_270;
$L__BB0_268:
	ld.shared.f32 	%f179, [%r2];
	ld.shared.f32 	%f180, [%r4];
	setp.leu.f32 	%p180, %f179, %f180;
	@%p180 bra 	$L__BB0_270;
	st.shared.f32 	[%r2], %f180;
	st.shared.f32 	[%r4], %f179;
$L__BB0_270:
	bar.sync 	0;
	xor.b32  	%r29, %r1, 512;
	setp.le.u32 	%p181, %r29, %r1;
	@%p181 bra 	$L__BB0_273;
	ld.shared.f32 	%f181, [%r2];
	shl.b32 	%r59, %r29, 2;
	add.s32 	%r30, %r32, %r59;
	ld.shared.f32 	%f182, [%r30];
	setp.leu.f32 	%p182, %f181, %f182;
	@%p182 bra 	$L__BB0_273;
	st.shared.f32 	[%r2], %f182;
	st.shared.f32 	[%r30], %f181;
$L__BB0_273:
	setp.le.u32 	%p183, %r27, %r1;
	bar.sync 	0;
	@%p183 bra 	$L__BB0_276;
	ld.shared.f32 	%f183, [%r2];
	ld.shared.f32 	%f184, [%r28];
	setp.leu.f32 	%p184, %f183, %f184;
	@%p184 bra 	$L__BB0_276;
	st.shared.f32 	[%r2], %f184;
	st.shared.f32 	[%r28], %f183;
$L__BB0_276:
	setp.le.u32 	%p185, %r24, %r1;
	bar.sync 	0;
	@%p185 bra 	$L__BB0_279;
	ld.shared.f32 	%f185, [%r2];
	ld.shared.f32 	%f186, [%r25];
	setp.leu.f32 	%p186, %f185, %f186;
	@%p186 bra 	$L__BB0_279;
	st.shared.f32 	[%r2], %f186;
	st.shared.f32 	[%r25], %f185;
$L__BB0_279:
	setp.le.u32 	%p187, %r21, %r1;
	bar.sync 	0;
	@%p187 bra 	$L__BB0_282;
	ld.shared.f32 	%f187, [%r2];
	ld.shared.f32 	%f188, [%r22];
	setp.leu.f32 	%p188, %f187, %f188;
	@%p188 bra 	$L__BB0_282;
	st.shared.f32 	[%r2], %f188;
	st.shared.f32 	[%r22], %f187;
$L__BB0_282:
	setp.le.u32 	%p189, %r18, %r1;
	bar.sync 	0;
	@%p189 bra 	$L__BB0_285;
	ld.shared.f32 	%f189, [%r2];
	ld.shared.f32 	%f190, [%r19];
	setp.leu.f32 	%p190, %f189, %f190;
	@%p190 bra 	$L__BB0_285;
	st.shared.f32 	[%r2], %f190;
	st.shared.f32 	[%r19], %f189;
$L__BB0_285:
	setp.le.u32 	%p191, %r15, %r1;
	bar.sync 	0;
	@%p191 bra 	$L__BB0_288;
	ld.shared.f32 	%f191, [%r2];
	ld.shared.f32 	%f192, [%r16];
	setp.leu.f32 	%p192, %f191, %f192;
	@%p192 bra 	$L__BB0_288;
	st.shared.f32 	[%r2], %f192;
	st.shared.f32 	[%r16], %f191;
$L__BB0_288:
	setp.le.u32 	%p193, %r12, %r1;
	bar.sync 	0;
	@%p193 bra 	$L__BB0_291;
	ld.shared.f32 	%f193, [%r2];
	ld.shared.f32 	%f194, [%r13];
	setp.leu.f32 	%p194, %f193, %f194;
	@%p194 bra 	$L__BB0_291;
	st.shared.f32 	[%r2], %f194;
	st.shared.f32 	[%r13], %f193;
$L__BB0_291:
	setp.le.u32 	%p195, %r9, %r1;
	bar.sync 	0;
	@%p195 bra 	$L__BB0_294;
	ld.shared.f32 	%f195, [%r2];
	ld.shared.f32 	%f196, [%r10];
	setp.leu.f32 	%p196, %f195, %f196;
	@%p196 bra 	$L__BB0_294;
	st.shared.f32 	[%r2], %f196;
	st.shared.f32 	[%r10], %f195;
$L__BB0_294:
	setp.le.u32 	%p197, %r6, %r1;
	bar.sync 	0;
	@%p197 bra 	$L__BB0_297;
	ld.shared.f32 	%f197, [%r2];
	ld.shared.f32 	%f198, [%r7];
	setp.leu.f32 	%p198, %f197, %f198;
	@%p198 bra 	$L__BB0_297;
	st.shared.f32 	[%r2], %f198;
	st.shared.f32 	[%r7], %f197;
$L__BB0_297:
	setp.le.u32 	%p199, %r3, %r1;
	bar.sync 	0;
	@%p199 bra 	$L__BB0_300;
	ld.shared.f32 	%f199, [%r2];
	ld.shared.f32 	%f200, [%r4];
	setp.leu.f32 	%p200, %f199, %f200;
	@%p200 bra 	$L__BB0_300;
	st.shared.f32 	[%r2], %f200;
	st.shared.f32 	[%r4], %f199;
$L__BB0_300:
	bar.sync 	0;
	ld.shared.f32 	%f202, [%r2];
	st.global.f32 	[%rd1], %f202;
	ret;

}


// ===== COMPILED SASS (sm_100) =====

	.target	sm_100

	.elftype	@"ET_EXEC"


//--------------------- .note.nv.tkinfo           --------------------------
	.section	.note.nv.tkinfo,"",@"SHT_NOTE"
	.sectionflags	@"SHF_NOTE_NV_TKINFO"
	.tkinfo
        /*0018*/ 	.word	0x00000002
        /*0030*/ 	.string	""
        /*0030*/ 	.string	"ptxas"
        /*0030*/ 	.string	"Cuda compilation tools, release 13.0, V13.0.88"
        /*0030*/ 	.string	"Build cuda_13.0.r13.0/compiler.36424714_0"
        /*0030*/ 	.string	"-arch sm_100 -m 64 "



//--------------------- .note.nv.cuinfo           --------------------------
	.section	.note.nv.cuinfo,"",@"SHT_NOTE"
	.sectionflags	@"SHF_NOTE_NV_CUINFO"
        /*0018*/ 	.short	0x0002
        /*001a*/ 	.short	0x0064
        /*001c*/ 	.short	0x0082
	.zero		2


//--------------------- .nv.info                  --------------------------
	.section	.nv.info,"",@"SHT_CUDA_INFO"
	.align	4


	//----- nvinfo : EIATTR_REGCOUNT
	.align		4
        /*0000*/ 	.byte	0x04, 0x2f
        /*0002*/ 	.short	(.L_1 - .L_0)
	.align		4
.L_0:
        /*0004*/ 	.word	index@(_Z19bitonic_sort_sharedPf)
        /*0008*/ 	.word	0x00000019


	//----- nvinfo : EIATTR_FRAME_SIZE
	.align		4
.L_1:
        /*000c*/ 	.byte	0x04, 0x11
        /*000e*/ 	.short	(.L_3 - .L_2)
	.align		4
.L_2:
        /*0010*/ 	.word	index@(_Z19bitonic_sort_sharedPf)
        /*0014*/ 	.word	0x00000000


	//----- nvinfo : EIATTR_MIN_STACK_SIZE
	.align		4
.L_3:
        /*0018*/ 	.byte	0x04, 0x12
        /*001a*/ 	.short	(.L_5 - .L_4)
	.align		4
.L_4:
        /*001c*/ 	.word	index@(_Z19bitonic_sort_sharedPf)
        /*0020*/ 	.word	0x00000000
.L_5:


//--------------------- .nv.compat                --------------------------
	.section	.nv.compat,"",@"SHT_CUDA_COMPAT_INFO"
	.align	4
        /*0000*/ 	.byte	0x02, 0x09, 0x00, 0x00, 0x02, 0x02, 0x01, 0x00, 0x02, 0x05, 0x05, 0x00, 0x03, 0x07, 0x01, 0x01
        /*0010*/ 	.byte	0x02, 0x03, 0x00, 0x00, 0x02, 0x06, 0x01, 0x00, 0x04, 0x0b, 0x08, 0x00, 0x09, 0x00, 0x00, 0x00
        /*0020*/ 	.byte	0x00, 0x00, 0x00, 0x00


//--------------------- .nv.info._Z19bitonic_sort_sharedPf --------------------------
	.section	.nv.info._Z19bitonic_sort_sharedPf,"",@"SHT_CUDA_INFO"
	.sectionflags	@""
	.align	4


	//----- nvinfo : EIATTR_CUDA_API_VERSION
	.align		4
        /*0000*/ 	.byte	0x04, 0x37
        /*0002*/ 	.short	(.L_7 - .L_6)
.L_6:
        /*0004*/ 	.word	0x00000082


	//----- nvinfo : EIATTR_KPARAM_INFO
	.align		4
.L_7:
        /*0008*/ 	.byte	0x04, 0x17
        /*000a*/ 	.short	(.L_9 - .L_8)
.L_8:
        /*000c*/ 	.word	0x00000000
        /*0010*/ 	.short	0x0000
        /*0012*/ 	.short	0x0000
        /*0014*/ 	.byte	0x00, 0xf5, 0x21, 0x00


	//----- nvinfo : EIATTR_SPARSE_MMA_MASK
	.align		4
.L_9:
        /*0018*/ 	.byte	0x03, 0x50
        /*001a*/ 	.short	0x0000


	//----- nvinfo : EIATTR_MAXREG_COUNT
	.align		4
        /*001c*/ 	.byte	0x03, 0x1b
        /*001e*/ 	.short	0x00ff


	//----- nvinfo : EIATTR_NUM_BARRIERS
	.align		4
        /*0020*/ 	.byte	0x02, 0x4c
        /*0022*/ 	.byte	0x01
	.zero		1


	//----- nvinfo : EIATTR_MERCURY_ISA_VERSION
	.align		4
        /*0024*/ 	.byte	0x03, 0x5f
        /*0026*/ 	.short	0x0101


	//----- nvinfo : EIATTR_VRC_CTA_INIT_COUNT
	.align		4
        /*0028*/ 	.byte	0x02, 0x4a
	.zero		1
	.zero		1


	//----- nvinfo : EIATTR_EXIT_INSTR_OFFSETS
	.align		4
        /*002c*/ 	.byte	0x04, 0x1c
        /*002e*/ 	.short	(.L_11 - .L_10)


	//   ....[0]....
.L_10:
        /*0030*/ 	.word	0x00003c10


	//----- nvinfo : EIATTR_CRS_STACK_SIZE
	.align		4
.L_11:
        /*0034*/ 	.byte	0x04, 0x1e
        /*0036*/ 	.short	(.L_13 - .L_12)
.L_12:
        /*0038*/ 	.word	0x00000000


	//----- nvinfo : EIATTR_CBANK_PARAM_SIZE
	.align		4
.L_13:
        /*003c*/ 	.byte	0x03, 0x19
        /*003e*/ 	.short	0x0008


	//----- nvinfo : EIATTR_PARAM_CBANK
	.align		4
        /*0040*/ 	.byte	0x04, 0x0a
        /*0042*/ 	.short	(.L_15 - .L_14)
	.align		4
.L_14:
        /*0044*/ 	.word	index@(.nv.constant0._Z19bitonic_sort_sharedPf)
        /*0048*/ 	.short	0x0380
        /*004a*/ 	.short	0x0008


	//----- nvinfo : EIATTR_SW_WAR
	.align		4
.L_15:
        /*004c*/ 	.byte	0x04, 0x36
        /*004e*/ 	.short	(.L_17 - .L_16)
.L_16:
        /*0050*/ 	.word	0x00000008
.L_17:


//--------------------- .nv.callgraph             --------------------------
	.section	.nv.callgraph,"",@"SHT_CUDA_CALLGRAPH"
	.align	4
	.sectionentsize	8
	.align		4
        /*0000*/ 	.word	0x00000000
	.align		4
        /*0004*/ 	.word	0xffffffff
	.align		4
        /*0008*/ 	.word	0x00000000
	.align		4
        /*000c*/ 	.word	0xfffffffe
	.align		4
        /*0010*/ 	.word	0x00000000
	.align		4
        /*0014*/ 	.word	0xfffffffd
	.align		4
        /*0018*/ 	.word	0x00000000
	.align		4
        /*001c*/ 	.word	0xfffffffc


//--------------------- .text._Z19bitonic_sort_sharedPf --------------------------
	.section	.text._Z19bitonic_sort_sharedPf,"ax",@progbits
	.align	128
        .global         _Z19bitonic_sort_sharedPf
        .type           _Z19bitonic_sort_sharedPf,@function
        .size           _Z19bitonic_sort_sharedPf,(.L_x_156 - _Z19bitonic_sort_sharedPf)
        .other          _Z19bitonic_sort_sharedPf,@"STO_CUDA_ENTRY STV_DEFAULT"
_Z19bitonic_sort_sharedPf:
.text._Z19bitonic_sort_sharedPf:
[----:B------:R-:W-:Y:S01]  /*0000*/  LDC R1, c[0x0][0x37c] ;  /* 0x0000df00ff017b82 */ /* 0x000fe20000000800 */
[----:B------:R-:W0:Y:S07]  /*0010*/  S2R R0, SR_TID.X ;  /* 0x0000000000007919 */ /* 0x000e2e0000002100 */
[----:B------:R-:W0:Y:S01]  /*0020*/  LDC.64 R2, c[0x0][0x380] ;  /* 0x0000e000ff027b82 */ /* 0x000e220000000a00 */
[----:B------:R-:W1:Y:S01]  /*0030*/  LDCU.64 UR6, c[0x0][0x358] ;  /* 0x00006b00ff0677ac */ /* 0x000e620008000a00 */
[----:B0-----:R-:W-:-:S05]  /*0040*/  IMAD.WIDE.U32 R2, R0, 0x4, R2 ;  /* 0x0000000400027825 */ /* 0x001fca00078e0002 */
[----:B-1----:R-:W2:Y:S01]  /*0050*/  LDG.E R7, desc[UR6][R2.64] ;  /* 0x0000000602077981 */ /* 0x002ea2000c1e1900 */
[----:B------:R-:W0:Y:S01]  /*0060*/  S2UR UR5, SR_CgaCtaId ;  /* 0x00000000000579c3 */ /* 0x000e220000008800 */
[C---:B------:R-:W-:Y:S01]  /*0070*/  LOP3.LUT R5, R0.reuse, 0x1, RZ, 0x3c, !PT ;  /* 0x0000000100057812 */ /* 0x040fe200078e3cff */
[----:B------:R-:W-:Y:S01]  /*0080*/  UMOV UR4, 0x400 ;  /* 0x0000040000047882 */ /* 0x000fe20000000000 */
[----:B------:R-:W-:Y:S01]  /*0090*/  IMAD.SHL.U32 R4, R0, 0x4, RZ ;  /* 0x0000000400047824 */ /* 0x000fe200078e00ff */
[----:B------:R-:W-:Y:S01]  /*00a0*/  BSSY.RECONVERGENT B0, `(.L_x_0) ;  /* 0x0000015000007945 */ /* 0x000fe20003800200 */
[----:B------:R-:W-:-:S03]  /*00b0*/  ISETP.GT.U32.AND P0, PT, R5, R0, PT ;  /* 0x000000000500720c */ /* 0x000fc60003f04070 */
[----:B------:R-:W-:Y:S01]  /*00c0*/  LOP3.LUT R5, R4, 0x4, RZ, 0x3c, !PT ;  /* 0x0000000404057812 */ /* 0x000fe200078e3cff */
[----:B0-----:R-:W-:-:S09]  /*00d0*/  ULEA UR4, UR5, UR4, 0x18 ;  /* 0x0000000405047291 */ /* 0x001fd2000f8ec0ff */
[----:B--2---:R0:W-:Y:S01]  /*00e0*/  STS [R4+UR4], R7 ;  /* 0x0000000704007988 */ /* 0x0041e20008000804 */
[----:B------:R-:W-:Y:S06]  /*00f0*/  BAR.SYNC.DEFER_BLOCKING 0x0 ;  /* 0x0000000000007b1d */ /* 0x000fec0000010000 */
[----:B------:R-:W-:Y:S05]  /*0100*/  @!P0 BRA `(.L_x_1) ;  /* 0x0000000000388947 */ /* 0x000fea0003800000 */
[----:B------:R-:W-:-:S13]  /*0110*/  LOP3.LUT P1, RZ, R0, 0x2, RZ, 0xc0, !PT ;  /* 0x0000000200ff7812 */ /* 0x000fda000782c0ff */
[----:B------:R-:W-:Y:S05]  /*0120*/  @P1 BRA `(.L_x_2) ;  /* 0x00000000001c1947 */ /* 0x000fea0003800000 */
[----:B------:R-:W-:Y:S04]  /*0130*/  LDS R6, [R4+UR4] ;  /* 0x0000000404067984 */ /* 0x000fe80008000800 */
[----:B0-----:R-:W0:Y:S02]  /*0140*/  LDS R7, [R5+UR4] ;  /* 0x0000000405077984 */ /* 0x001e240008000800 */
[----:B0-----:R-:W-:-:S13]  /*0150*/  FSETP.GT.AND P1, PT, R6, R7, PT ;  /* 0x000000070600720b */ /* 0x001fda0003f24000 */
[----:B------:R-:W-:Y:S05]  /*0160*/  @!P1 BRA `(.L_x_1) ;  /* 0x0000000000209947 */ /* 0x000fea0003800000 */
[----:B------:R1:W-:Y:S04]  /*0170*/  STS [R4+UR4], R7 ;  /* 0x0000000704007988 */ /* 0x0003e80008000804 */
[----:B------:R1:W-:Y:S01]  /*0180*/  STS [R5+UR4], R6 ;  /* 0x0000000605007988 */ /* 0x0003e20008000804 */
[----:B------:R-:W-:Y:S05]  /*0190*/  BRA `(.L_x_1) ;  /* 0x0000000000147947 */ /* 0x000fea0003800000 */
.L_x_2:
[----:B------:R-:W-:Y:S04]  /*01a0*/  LDS R6, [R4+UR4] ;  /* 0x0000000404067984 */ /* 0x000fe80008000800 */
[----:B0-----:R-:W0:Y:S02]  /*01b0*/  LDS R7, [R5+UR4] ;  /* 0x0000000405077984 */ /* 0x001e240008000800 */
[----:B0-----:R-:W-:-:S13]  /*01c0*/  FSETP.GEU.AND P1, PT, R6, R7, PT ;  /* 0x000000070600720b */ /* 0x001fda0003f2e000 */
[----:B------:R2:W-:Y:S04]  /*01d0*/  @!P1 STS [R4+UR4], R7 ;  /* 0x0000000704009988 */ /* 0x0005e80008000804 */
[----:B------:R2:W-:Y:S02]  /*01e0*/  @!P1 STS [R5+UR4], R6 ;  /* 0x0000000605009988 */ /* 0x0005e40008000804 */
.L_x_1:
[----:B------:R-:W-:Y:S05]  /*01f0*/  BSYNC.RECONVERGENT B0 ;  /* 0x0000000000007941 */ /* 0x000fea0003800200 */
.L_x_0:
[C---:B012---:R-:W-:Y:S01]  /*0200*/  LOP3.LUT R7, R0.reuse, 0x2, RZ, 0x3c, !PT ;  /* 0x0000000200077812 */ /* 0x047fe200078e3cff */
[----:B------:R-:W-:Y:S01]  /*0210*/  BAR.SYNC.DEFER_BLOCKING 0x0 ;  /* 0x0000000000007b1d */ /* 0x000fe20000010000 */
[----:B------:R-:W-:Y:S02]  /*0220*/  LOP3.LUT R9, R0, 0x4, RZ, 0xc0, !PT ;  /* 0x0000000400097812 */ /* 0x000fe400078ec0ff */
[----:B------:R-:W-:Y:S02]  /*0230*/  ISETP.GT.U32.AND P1, PT, R7, R0, PT ;  /* 0x000000000700720c */ /* 0x000fe40003f24070 */
[----:B------:R-:W-:Y:S01]  /*0240*/  LOP3.LUT R6, R4, 0x8, RZ, 0x3c, !PT ;  /* 0x0000000804067812 */ /* 0x000fe200078e3cff */
[----:B------:R-:W-:Y:S10]  /*0250*/  BSSY.RECONVERGENT B0, `(.L_x_3) ;  /* 0x0000010000007945 */ /* 0x000ff40003800200 */
[----:B------:R-:W-:Y:S05]  /*0260*/  @!P1 BRA `(.L_x_4) ;  /* 0x0000000000389947 */ /* 0x000fea0003800000 */
[----:B------:R-:W-:-:S13]  /*0270*/  ISETP.NE.AND P2, PT, R9, RZ, PT ;  /* 0x000000ff0900720c */ /* 0x000fda0003f45270 */
[----:B------:R-:W-:Y:S05]  /*0280*/  @!P2 BRA `(.L_x_5) ;  /* 0x00000000001ca947 */ /* 0x000fea0003800000 */
[----:B------:R-:W-:Y:S04]  /*0290*/  LDS R7, [R4+UR4] ;  /* 0x0000000404077984 */ /* 0x000fe80008000800 */
[----:B------:R-:W0:Y:S02]  /*02a0*/  LDS R8, [R6+UR4] ;  /* 0x0000000406087984 */ /* 0x000e240008000800 */
[----:B0-----:R-:W-:-:S13]  /*02b0*/  FSETP.GEU.AND P2, PT, R7, R8, PT ;  /* 0x000000080700720b */ /* 0x001fda0003f4e000 */
[----:B------:R-:W-:Y:S05]  /*02c0*/  @P2 BRA `(.L_x_4) ;  /* 0x0000000000202947 */ /* 0x000fea0003800000 */
[----:B------:R1:W-:Y:S04]  /*02d0*/  STS [R4+UR4], R8 ;  /* 0x0000000804007988 */ /* 0x0003e80008000804 */
[----:B------:R1:W-:Y:S01]  /*02e0*/  STS [R6+UR4], R7 ;  /* 0x0000000706007988 */ /* 0x0003e20008000804 */
[----:B------:R-:W-:Y:S05]  /*02f0*/  BRA `(.L_x_4) ;  /* 0x0000000000147947 */ /* 0x000fea0003800000 */
.L_x_5:
[----:B------:R-:W-:Y:S04]  /*0300*/  LDS R7, [R4+UR4] ;  /* 0x0000000404077984 */ /* 0x000fe80008000800 */
[----:B------:R-:W0:Y:S02]  /*0310*/  LDS R8, [R6+UR4] ;  /* 0x0000000406087984 */ /* 0x000e240008000800 */
[----:B0-----:R-:W-:-:S13]  /*0320*/  FSETP.GT.AND P2, PT, R7, R8, PT ;  /* 0x000000080700720b */ /* 0x001fda0003f44000 */
[----:B------:R0:W-:Y:S04]  /*0330*/  @P2 STS [R4+UR4], R8 ;  /* 0x0000000804002988 */ /* 0x0001e80008000804 */
[----:B------:R0:W-:Y:S02]  /*0340*/  @P2 STS [R6+UR4], R7 ;  /* 0x0000000706002988 */ /* 0x0001e40008000804 */
.L_x_4:
[----:B------:R-:W-:Y:S05]  /*0350*/  BSYNC.RECONVERGENT B0 ;  /* 0x0000000000007941 */ /* 0x000fea0003800200 */
.L_x_3:
[----:B------:R-:W-:Y:S06]  /*0360*/  BAR.SYNC.DEFER_BLOCKING 0x0 ;  /* 0x0000000000007b1d */ /* 0x000fec0000010000 */
[----:B------:R-:W-:Y:S04]  /*0370*/  BSSY.RECONVERGENT B0, `(.L_x_6) ;  /* 0x0000010000007945 */ /* 0x000fe80003800200 */
[----:B------:R-:W-:Y:S05]  /*0380*/  @!P0 BRA `(.L_x_7) ;  /* 0x0000000000388947 */ /* 0x000fea0003800000 */
[----:B------:R-:W-:-:S13]  /*0390*/  ISETP.NE.AND P2, PT, R9, RZ, PT ;  /* 0x000000ff0900720c */ /* 0x000fda0003f45270 */
[----:B------:R-:W-:Y:S05]  /*03a0*/  @!P2 BRA `(.L_x_8) ;  /* 0x00000000001ca947 */ /* 0x000fea0003800000 */
[----:B01----:R-:W-:Y:S04]  /*03b0*/  LDS R8, [R4+UR4] ;  /* 0x0000000404087984 */ /* 0x003fe80008000800 */
[----:B------:R-:W0:Y:S02]  /*03c0*/  LDS R7, [R5+UR4] ;  /* 0x0000000405077984 */ /* 0x000e240008000800 */
[----:B0-----:R-:W-:-:S13]  /*03d0*/  FSETP.GEU.AND P2, PT, R8, R7, PT ;  /* 0x000000070800720b */ /* 0x001fda0003f4e000 */
[----:B------:R-:W-:Y:S05]  /*03e0*/  @P2 BRA `(.L_x_7) ;  /* 0x0000000000202947 */ /* 0x000fea0003800000 */
[----:B------:R3:W-:Y:S04]  /*03f0*/  STS [R4+UR4], R7 ;  /* 0x0000000704007988 */ /* 0x0007e80008000804 */
[----:B------:R3:W-:Y:S01]  /*0400*/  STS [R5+UR4], R8 ;  /* 0x0000000805007988 */ /* 0x0007e20008000804 */
[----:B------:R-:W-:Y:S05]  /*0410*/  BRA `(.L_x_7) ;  /* 0x0000000000147947 */ /* 0x000fea0003800000 */
.L_x_8:
[----:B01----:R-:W-:Y:S04]  /*0420*/  LDS R8, [R4+UR4] ;  /* 0x0000000404087984 */ /* 0x003fe80008000800 */
[----:B------:R-:W0:Y:S02]  /*0430*/  LDS R7, [R5+UR4] ;  /* 0x0000000405077984 */ /* 0x000e240008000800 */
[----:B0-----:R-:W-:-:S13]  /*0440*/  FSETP.GT.AND P2, PT, R8, R7, PT ;  /* 0x000000070800720b */ /* 0x001fda0003f44000 */
[----:B------:R2:W-:Y:S04]  /*0450*/  @P2 STS [R4+UR4], R7 ;  /* 0x0000000704002988 */ /* 0x0005e80008000804 */
[----:B------:R2:W-:Y:S02]  /*0460*/  @P2 STS [R5+UR4], R8 ;  /* 0x0000000805002988 */ /* 0x0005e40008000804 */
.L_x_7:
[----:B------:R-:W-:Y:S05]  /*0470*/  BSYNC.RECONVERGENT B0 ;  /* 0x0000000000007941 */ /* 0x000fea0003800200 */
.L_x_6:
[C---:B0123--:R-:W-:Y:S01]  /*0480*/  LOP3.LUT R7, R0.reuse, 0x4, RZ, 0x3c, !PT ;  /* 0x0000000400077812 */ /* 0x04ffe200078e3cff */
        /* <DEDUP_REMOVED lines=15> */
.L_x_11:
[----:B------:R-:W-:Y:S04]  /*0580*/  LDS R8, [R4+UR4] ;  /* 0x0000000404087984 */ /* 0x000fe80008000800 */
[----:B------:R-:W0:Y:S02]  /*0590*/  LDS R9, [R7+UR4] ;  /* 0x0000000407097984 */ /* 0x000e240008000800 */
[----:B0-----:R-:W-:-:S13]  /*05a0*/  FSETP.GT.AND P3, PT, R8, R9, PT ;  /* 0x000000090800720b */ /* 0x001fda0003f64000 */
[----:B------:R0:W-:Y:S04]  /*05b0*/  @P3 STS [R4+UR4], R9 ;  /* 0x0000000904003988 */ /* 0x0001e80008000804 */
[----:B------:R0:W-:Y:S02]  /*05c0*/  @P3 STS [R7+UR4], R8 ;  /* 0x0000000807003988 */ /* 0x0001e40008000804 */
.L_x_10:
[----:B------:R-:W-:Y:S05]  /*05d0*/  BSYNC.RECONVERGENT B0 ;  /* 0x0000000000007941 */ /* 0x000fea0003800200 */
.L_x_9:
        /* <DEDUP_REMOVED lines=12> */
.L_x_14:
[----:B01----:R-:W-:Y:S04]  /*06a0*/  LDS R9, [R4+UR4] ;  /* 0x0000000404097984 */ /* 0x003fe80008000800 */
[----:B------:R-:W0:Y:S02]  /*06b0*/  LDS R8, [R6+UR4] ;  /* 0x0000000406087984 */ /* 0x000e240008000800 */
[----:B0-----:R-:W-:-:S13]  /*06c0*/  FSETP.GT.AND P3, PT, R9, R8, PT ;  /* 0x000000080900720b */ /* 0x001fda0003f64000 */
[----:B------:R3:W-:Y:S04]  /*06d0*/  @P3 STS [R4+UR4], R8 ;  /* 0x0000000804003988 */ /* 0x0007e80008000804 */
[----:B------:R3:W-:Y:S02]  /*06e0*/  @P3 STS [R6+UR4], R9 ;  /* 0x0000000906003988 */ /* 0x0007e40008000804 */
.L_x_13:
[----:B------:R-:W-:Y:S05]  /*06f0*/  BSYNC.RECONVERGENT B0 ;  /* 0x0000000000007941 */ /* 0x000fea0003800200 */
.L_x_12:
[----:B------:R-:W-:Y:S06]  /*0700*/  BAR.SYNC.DEFER_BLOCKING 0x0 ;  /* 0x0000000000007b1d */ /* 0x000fec0000010000 */
[----:B------:R-:W-:Y:S04]  /*0710*/  BSSY.RECONVERGENT B0, `(.L_x_15) ;  /* 0x0000010000007945 */ /* 0x000fe80003800200 */
[----:B------:R-:W-:Y:S05]  /*0720*/  @!P0 BRA `(.L_x_16) ;  /* 0x0000000000388947 */ /* 0x000fea0003800000 */
[----:B------:R-:W-:-:S13]  /*0730*/  ISETP.NE.AND P3, PT, R10, RZ, PT ;  /* 0x000000ff0a00720c */ /* 0x000fda0003f65270 */
[----:B------:R-:W-:Y:S05]  /*0740*/  @!P3 BRA `(.L_x_17) ;  /* 0x00000000001cb947 */ /* 0x000fea0003800000 */
[----:B0123--:R-:W-:Y:S04]  /*0750*/  LDS R8, [R4+UR4] ;  /* 0x0000000404087984 */ /* 0x00ffe80008000800 */
[----:B------:R-:W0:Y:S02]  /*0760*/  LDS R9, [R5+UR4] ;  /* 0x0000000405097984 */ /* 0x000e240008000800 */
[----:B0-----:R-:W-:-:S13]  /*0770*/  FSETP.GEU.AND P3, PT, R8, R9, PT ;  /* 0x000000090800720b */ /* 0x001fda0003f6e000 */
[----:B------:R-:W-:Y:S05]  /*0780*/  @P3 BRA `(.L_x_16) ;  /* 0x0000000000203947 */ /* 0x000fea0003800000 */
[----:B------:R0:W-:Y:S04]  /*0790*/  STS [R4+UR4], R9 ;  /* 0x0000000904007988 */ /* 0x0001e80008000804 */
[----:B------:R0:W-:Y:S01]  /*07a0*/  STS [R5+UR4], R8 ;  /* 0x0000000805007988 */ /* 0x0001e20008000804 */
[----:B------:R-:W-:Y:S05]  /*07b0*/  BRA `(.L_x_16) ;  /* 0x0000000000147947 */ /* 0x000fea0003800000 */
.L_x_17:
[----:B0123--:R-:W-:Y:S04]  /*07c0*/  LDS R8, [R4+UR4] ;  /* 0x0000000404087984 */ /* 0x00ffe80008000800 */
[----:B------:R-:W0:Y:S02]  /*07d0*/  LDS R9, [R5+UR4] ;  /* 0x0000000405097984 */ /* 0x000e240008000800 */
[----:B0-----:R-:W-:-:S13]  /*07e0*/  FSETP.GT.AND P3, PT, R8, R9, PT ;  /* 0x000000090800720b */ /* 0x001fda0003f64000 */
[----:B------:R4:W-:Y:S04]  /*07f0*/  @P3 STS [R4+UR4], R9 ;  /* 0x0000000904003988 */ /* 0x0009e80008000804 */
[----:B------:R4:W-:Y:S02]  /*0800*/  @P3 STS [R5+UR4], R8 ;  /* 0x0000000805003988 */ /* 0x0009e40008000804 */
.L_x_16:
[----:B------:R-:W-:Y:S05]  /*0810*/  BSYNC.RECONVERGENT B0 ;  /* 0x0000000000007941 */ /* 0x000fea0003800200 */
.L_x_15:
[C---:B01234-:R-:W-:Y:S01]  /*0820*/  LOP3.LUT R9, R0.reuse, 0x8, RZ, 0x3c, !PT ;  /* 0x0000000800097812 */ /* 0x05ffe200078e3cff */
        /* <DEDUP_REMOVED lines=15> */
.L_x_20:
[----:B------:R-:W-:Y:S04]  /*0920*/  LDS R9, [R4+UR4] ;  /* 0x0000000404097984 */ /* 0x000fe80008000800 */
[----:B------:R-:W0:Y:S02]  /*0930*/  LDS R10, [R8+UR4] ;  /* 0x00000004080a7984 */ /* 0x000e240008000800 */
[----:B0-----:R-:W-:-:S13]  /*0940*/  FSETP.GT.AND P4, PT, R9, R10, PT ;  /* 0x0000000a0900720b */ /* 0x001fda0003f84000 */
[----:B------:R0:W-:Y:S04]  /*0950*/  @P4 STS [R4+UR4], R10 ;  /* 0x0000000a04004988 */ /* 0x0001e80008000804 */
[----:B------:R0:W-:Y:S02]  /*0960*/  @P4 STS [R8+UR4], R9 ;  /* 0x0000000908004988 */ /* 0x0001e40008000804 */
.L_x_19:
[----:B------:R-:W-:Y:S05]  /*0970*/  BSYNC.RECONVERGENT B0 ;  /* 0x0000000000007941 */ /* 0x000fea0003800200 */
.L_x_18:
        /* <DEDUP_REMOVED lines=12> */
.L_x_23:
[----:B01----:R-:W-:Y:S04]  /*0a40*/  LDS R10, [R4+UR4] ;  /* 0x00000004040a7984 */ /* 0x003fe80008000800 */
[----:B------:R-:W0:Y:S02]  /*0a50*/  LDS R9, [R7+UR4] ;  /* 0x0000000407097984 */ /* 0x000e240008000800 */
[----:B0-----:R-:W-:-:S13]  /*0a60*/  FSETP.GT.AND P4, PT, R10, R9, PT ;  /* 0x000000090a00720b */ /* 0x001fda0003f84000 */
[----:B------:R2:W-:Y:S04]  /*0a70*/  @P4 STS [R4+UR4], R9 ;  /* 0x0000000904004988 */ /* 0x0005e80008000804 */
[----:B------:R2:W-:Y:S02]  /*0a80*/  @P4 STS [R7+UR4], R10 ;  /* 0x0000000a07004988 */ /* 0x0005e40008000804 */
.L_x_22:
[----:B------:R-:W-:Y:S05]  /*0a90*/  BSYNC.RECONVERGENT B0 ;  /* 0x0000000000007941 */ /* 0x000fea0003800200 */
.L_x_21:
        /* <DEDUP_REMOVED lines=12> */
.L_x_26:
[----:B0123--:R-:W-:Y:S04]  /*0b60*/  LDS R9, [R4+UR4] ;  /* 0x0000000404097984 */ /* 0x00ffe80008000800 */
[----:B------:R-:W0:Y:S02]  /*0b70*/  LDS R10, [R6+UR4] ;  /* 0x00000004060a7984 */ /* 0x000e240008000800 */
[----:B0-----:R-:W-:-:S13]  /*0b80*/  FSETP.GT.AND P4, PT, R9, R10, PT ;  /* 0x0000000a0900720b */ /* 0x001fda0003f84000 */
[----:B------:R0:W-:Y:S04]  /*0b90*/  @P4 STS [R4+UR4], R10 ;  /* 0x0000000a04004988 */ /* 0x0001e80008000804 */
[----:B------:R0:W-:Y:S02]  /*0ba0*/  @P4 STS [R6+UR4], R9 ;  /* 0x0000000906004988 */ /* 0x0001e40008000804 */
.L_x_25:
[----:B------:R-:W-:Y:S05]  /*0bb0*/  BSYNC.RECONVERGENT B0 ;  /* 0x0000000000007941 */ /* 0x000fea0003800200 */
.L_x_24:
[----:B------:R-:W-:Y:S06]  /*0bc0*/  BAR.SYNC.DEFER_BLOCKING 0x0 ;  /* 0x0000000000007b1d */ /* 0x000fec0000010000 */
[----:B------:R-:W-:Y:S04]  /*0bd0*/  BSSY.RECONVERGENT B0, `(.L_x_27) ;  /* 0x0000010000007945 */ /* 0x000fe80003800200 */
[----:B------:R-:W-:Y:S05]  /*0be0*/  @!P0 BRA `(.L_x_28) ;  /* 0x0000000000388947 */ /* 0x000fea0003800000 */
[----:B------:R-:W-:-:S13]  /*0bf0*/  ISETP.NE.AND P4, PT, R11, RZ, PT ;  /* 0x000000ff0b00720c */ /* 0x000fda0003f85270 */
[----:B------:R-:W-:Y:S05]  /*0c00*/  @!P4 BRA `(.L_x_29) ;  /* 0x00000000001cc947 */ /* 0x000fea0003800000 */
[----:B01234-:R-:W-:Y:S04]  /*0c10*/  LDS R10, [R4+UR4] ;  /* 0x00000004040a7984 */ /* 0x01ffe80008000800 */
[----:B------:R-:W0:Y:S02]  /*0c20*/  LDS R9, [R5+UR4] ;  /* 0x0000000405097984 */ /* 0x000e240008000800 */
[----:B0-----:R-:W-:-:S13]  /*0c30*/  FSETP.GEU.AND P4, PT, R10, R9, PT ;  /* 0x000000090a00720b */ /* 0x001fda0003f8e000 */
[----:B------:R-:W-:Y:S05]  /*0c40*/  @P4 BRA `(.L_x_28) ;  /* 0x0000000000204947 */ /* 0x000fea0003800000 */
[----:B------:R0:W-:Y:S04]  /*0c50*/  STS [R4+UR4], R9 ;  /* 0x0000000904007988 */ /* 0x0001e80008000804 */
[----:B------:R0:W-:Y:S01]  /*0c60*/  STS [R5+UR4], R10 ;  /* 0x0000000a05007988 */ /* 0x0001e20008000804 */
[----:B------:R-:W-:Y:S05]  /*0c70*/  BRA `(.L_x_28) ;  /* 0x0000000000147947 */ /* 0x000fea0003800000 */
.L_x_29:
[----:B01234-:R-:W-:Y:S04]  /*0c80*/  LDS R10, [R4+UR4] ;  /* 0x00000004040a7984 */ /* 0x01ffe80008000800 */
[----:B------:R-:W0:Y:S02]  /*0c90*/  LDS R9, [R5+UR4] ;  /* 0x0000000405097984 */ /* 0x000e240008000800 */
[----:B0-----:R-:W-:-:S13]  /*0ca0*/  FSETP.GT.AND P4, PT, R10, R9, PT ;  /* 0x000000090a00720b */ /* 0x001fda0003f84000 */
[----:B------:R0:W-:Y:S04]  /*0cb0*/  @P4 STS [R4+UR4], R9 ;  /* 0x0000000904004988 */ /* 0x0001e80008000804 */
[----:B------:R0:W-:Y:S02]  /*0cc0*/  @P4 STS [R5+UR4], R10 ;  /* 0x0000000a05004988 */ /* 0x0001e40008000804 */
.L_x_28:
[----:B------:R-:W-:Y:S05]  /*0cd0*/  BSYNC.RECONVERGENT B0 ;  /* 0x0000000000007941 */ /* 0x000fea0003800200 */
.L_x_27:
        /* <DEDUP_REMOVED lines=16> */
.L_x_32:
[----:B------:R-:W-:Y:S04]  /*0de0*/  LDS R10, [R4+UR4] ;  /* 0x00000004040a7984 */ /* 0x000fe80008000800 */
[----:B------:R-:W0:Y:S02]  /*0df0*/  LDS R11, [R9+UR4] ;  /* 0x00000004090b7984 */ /* 0x000e240008000800 */
[----:B0-----:R-:W-:-:S13]  /*0e00*/  FSETP.GT.AND P5, PT, R10, R11, PT ;  /* 0x0000000b0a00720b */ /* 0x001fda0003fa4000 */
[----:B------:R0:W-:Y:S04]  /*0e10*/  @P5 STS [R4+UR4], R11 ;  /* 0x0000000b04005988 */ /* 0x0001e80008000804 */
[----:B------:R0:W-:Y:S02]  /*0e20*/  @P5 STS [R9+UR4], R10 ;  /* 0x0000000a09005988 */ /* 0x0001e40008000804 */
.L_x_31:
[----:B------:R-:W-:Y:S05]  /*0e30*/  BSYNC.RECONVERGENT B0 ;  /* 0x0000000000007941 */ /* 0x000fea0003800200 */
.L_x_30:
        /* <DEDUP_REMOVED lines=12> */
.L_x_35:
[----:B01----:R-:W-:Y:S04]  /*0f00*/  LDS R11, [R4+UR4] ;  /* 0x00000004040b7984 */ /* 0x003fe80008000800 */
[----:B------:R-:W0:Y:S02]  /*0f10*/  LDS R10, [R8+UR4] ;  /* 0x00000004080a7984 */ /* 0x000e240008000800 */
[----:B0-----:R-:W-:-:S13]  /*0f20*/  FSETP.GT.AND P5, PT, R11, R10, PT ;  /* 0x0000000a0b00720b */ /* 0x001fda0003fa4000 */
[----:B------:R2:W-:Y:S04]  /*0f30*/  @P5 STS [R4+UR4], R10 ;  /* 0x0000000a04005988 */ /* 0x0005e80008000804 */
[----:B------:R2:W-:Y:S02]  /*0f40*/  @P5 STS [R8+UR4], R11 ;  /* 0x0000000b08005988 */ /* 0x0005e40008000804 */
.L_x_34:
[----:B------:R-:W-:Y:S05]  /*0f50*/  BSYNC.RECONVERGENT B0 ;  /* 0x0000000000007941 */ /* 0x000fea0003800200 */
.L_x_33:
        /* <DEDUP_REMOVED lines=12> */
.L_x_38:
[----:B0123--:R-:W-:Y:S04]  /*1020*/  LDS R10, [R4+UR4] ;  /* 0x00000004040a7984 */ /* 0x00ffe80008000800 */
[----:B------:R-:W0:Y:S02]  /*1030*/  LDS R11, [R7+UR4] ;  /* 0x00000004070b7984 */ /* 0x000e240008000800 */
[----:B0-----:R-:W-:-:S13]  /*1040*/  FSETP.GT.AND P5, PT, R10, R11, PT ;  /* 0x0000000b0a00720b */ /* 0x001fda0003fa4000 */
[----:B------:R0:W-:Y:S04]  /*1050*/  @P5 STS [R4+UR4], R11 ;  /* 0x0000000b04005988 */ /* 0x0001e80008000804 */
[----:B------:R0:W-:Y:S02]  /*1060*/  @P5 STS [R7+UR4], R10 ;  /* 0x0000000a07005988 */ /* 0x0001e40008000804 */
.L_x_37:
[----:B------:R-:W-:Y:S05]  /*1070*/  BSYNC.RECONVERGENT B0 ;  /* 0x0000000000007941 */ /* 0x000fea0003800200 */
.L_x_36:
        /* <DEDUP_REMOVED lines=12> */
.L_x_41:
[----:B01234-:R-:W-:Y:S04]  /*1140*/  LDS R11, [R4+UR4] ;  /* 0x00000004040b7984 */ /* 0x01ffe80008000800 */
[----:B------:R-:W0:Y:S02]  /*1150*/  LDS R10, [R6+UR4] ;  /* 0x00000004060a7984 */ /* 0x000e240008000800 */
[----:B0-----:R-:W-:-:S13]  /*1160*/  FSETP.GT.AND P5, PT, R11, R10, PT ;  /* 0x0000000a0b00720b */ /* 0x001fda0003fa4000 */
[----:B------:R0:W-:Y:S04]  /*1170*/  @P5 STS [R4+UR4], R10 ;  /* 0x0000000a04005988 */ /* 0x0001e80008000804 */
[----:B------:R0:W-:Y:S02]  /*1180*/  @P5 STS [R6+UR4], R11 ;  /* 0x0000000b06005988 */ /* 0x0001e40008000804 */
.L_x_40:
[----:B------:R-:W-:Y:S05]  /*1190*/  BSYNC.RECONVERGENT B0 ;  /* 0x0000000000007941 */ /* 0x000fea0003800200 */
.L_x_39:
        /* <DEDUP_REMOVED lines=12> */
.L_x_44:
[----:B01234-:R-:W-:Y:S04]  /*1260*/  LDS R10, [R4+UR4] ;  /* 0x00000004040a7984 */ /* 0x01ffe80008000800 */
[----:B------:R-:W0:Y:S02]  /*1270*/  LDS R11, [R5+UR4] ;  /* 0x00000004050b7984 */ /* 0x000e240008000800 */
[----:B0-----:R-:W-:-:S13]  /*1280*/  FSETP.GT.AND P5, PT, R10, R11, PT ;  /* 0x0000000b0a00720b */ /* 0x001fda0003fa4000 */
[----:B------:R0:W-:Y:S04]  /*1290*/  @P5 STS [R4+UR4], R11 ;  /* 0x0000000b04005988 */ /* 0x0001e80008000804 */
[----:B------:R0:W-:Y:S02]  /*12a0*/  @P5 STS [R5+UR4], R10 ;  /* 0x0000000a05005988 */ /* 0x0001e40008000804 */
.L_x_43:
[----:B------:R-:W-:Y:S05]  /*12b0*/  BSYNC.RECONVERGENT B0 ;  /* 0x0000000000007941 */ /* 0x000fea0003800200 */
.L_x_42:
        /* <DEDUP_REMOVED lines=16> */
.L_x_47:
[----:B------:R-:W-:Y:S04]  /*13c0*/  LDS R11, [R4+UR4] ;  /* 0x00000004040b7984 */ /* 0x000fe80008000800 */
[----:B------:R-:W0:Y:S02]  /*13d0*/  LDS R12, [R10+UR4] ;  /* 0x000000040a0c7984 */ /* 0x000e240008000800 */
[----:B0-----:R-:W-:-:S13]  /*13e0*/  FSETP.GT.AND P6, PT, R11, R12, PT ;  /* 0x0000000c0b00720b */ /* 0x001fda0003fc4000 */
[----:B------:R0:W-:Y:S04]  /*13f0*/  @P6 STS [R4+UR4], R12 ;  /* 0x0000000c04006988 */ /* 0x0001e80008000804 */
[----:B------:R0:W-:Y:S02]  /*1400*/  @P6 STS [R10+UR4], R11 ;  /* 0x0000000b0a006988 */ /* 0x0001e40008000804 */
.L_x_46:
[----:B------:R-:W-:Y:S05]  /*1410*/  BSYNC.RECONVERGENT B0 ;  /* 0x0000000000007941 */ /* 0x000fea0003800200 */
.L_x_45:
        /* <DEDUP_REMOVED lines=12> */
.L_x_50:
[----:B01----:R-:W-:Y:S04]  /*14e0*/  LDS R12, [R4+UR4] ;  /* 0x00000004040c7984 */ /* 0x003fe80008000800 */
[----:B------:R-:W0:Y:S02]  /*14f0*/  LDS R11, [R9+UR4] ;  /* 0x00000004090b7984 */ /* 0x000e240008000800 */
[----:B0-----:R-:W-:-:S13]  /*1500*/  FSETP.GT.AND P6, PT, R12, R11, PT ;  /* 0x0000000b0c00720b */ /* 0x001fda0003fc4000 */
[----:B------:R3:W-:Y:S04]  /*1510*/  @P6 STS [R4+UR4], R11 ;  /* 0x0000000b04006988 */ /* 0x0007e80008000804 */
[----:B------:R3:W-:Y:S02]  /*1520*/  @P6 STS [R9+UR4], R12 ;  /* 0x0000000c09006988 */ /* 0x0007e40008000804 */
.L_x_49:
[----:B------:R-:W-:Y:S05]  /*1530*/  BSYNC.RECONVERGENT B0 ;  /* 0x0000000000007941 */ /* 0x000fea0003800200 */
.L_x_48:
        /* <DEDUP_REMOVED lines=12> */
.L_x_53:
[----:B0123--:R-:W-:Y:S04]  /*1600*/  LDS R11, [R4+UR4] ;  /* 0x00000004040b7984 */ /* 0x00ffe80008000800 */
[----:B------:R-:W0:Y:S02]  /*1610*/  LDS R12, [R8+UR4] ;  /* 0x00000004080c7984 */ /* 0x000e240008000800 */
[----:B0-----:R-:W-:-:S13]  /*1620*/  FSETP.GT.AND P6, PT, R11, R12, PT ;  /* 0x0000000c0b00720b */ /* 0x001fda0003fc4000 */
[----:B------:R4:W-:Y:S04]  /*1630*/  @P6 STS [R4+UR4], R12 ;  /* 0x0000000c04006988 */ /* 0x0009e80008000804 */
[----:B------:R4:W-:Y:S02]  /*1640*/  @P6 STS [R8+UR4], R11 ;  /* 0x0000000b08006988 */ /* 0x0009e40008000804 */
.L_x_52:
[----:B------:R-:W-:Y:S05]  /*1650*/  BSYNC.RECONVERGENT B0 ;  /* 0x0000000000007941 */ /* 0x000fea0003800200 */
.L_x_51:
        /* <DEDUP_REMOVED lines=12> */
.L_x_56:
[----:B01234-:R-:W-:Y:S04]  /*1720*/  LDS R12, [R4+UR4] ;  /* 0x00000004040c7984 */ /* 0x01ffe80008000800 */
[----:B------:R-:W0:Y:S02]  /*1730*/  LDS R11, [R7+UR4] ;  /* 0x00000004070b7984 */ /* 0x000e240008000800 */
[----:B0-----:R-:W-:-:S13]  /*1740*/  FSETP.GT.AND P6, PT, R12, R11, PT ;  /* 0x0000000b0c00720b */ /* 0x001fda0003fc4000 */
[----:B------:R0:W-:Y:S04]  /*1750*/  @P6 STS [R4+UR4], R11 ;  /* 0x0000000b04006988 */ /* 0x0001e80008000804 */
[----:B------:R0:W-:Y:S02]  /*1760*/  @P6 STS [R7+UR4], R12 ;  /* 0x0000000c07006988 */ /* 0x0001e40008000804 */
.L_x_55:
[----:B------:R-:W-:Y:S05]  /*1770*/  BSYNC.RECONVERGENT B0 ;  /* 0x0000000000007941 */ /* 0x000fea0003800200 */
.L_x_54:
        /* <DEDUP_REMOVED lines=12> */
.L_x_59:
[----:B01234-:R-:W-:Y:S04]  /*1840*/  LDS R11, [R4+UR4] ;  /* 0x00000004040b7984 */ /* 0x01ffe80008000800 */
[----:B------:R-:W0:Y:S02]  /*1850*/  LDS R12, [R6+UR4] ;  /* 0x00000004060c7984 */ /* 0x000e240008000800 */
[----:B0-----:R-:W-:-:S13]  /*1860*/  FSETP.GT.AND P6, PT, R11, R12, PT ;  /* 0x0000000c0b00720b */ /* 0x001fda0003fc4000 */
[----:B------:R0:W-:Y:S04]  /*1870*/  @P6 STS [R4+UR4], R12 ;  /* 0x0000000c04006988 */ /* 0x0001e80008000804 */
[----:B------:R0:W-:Y:S02]  /*1880*/  @P6 STS [R6+UR4], R11 ;  /* 0x0000000b06006988 */ /* 0x0001e40008000804 */
.L_x_58:
[----:B------:R-:W-:Y:S05]  /*1890*/  BSYNC.RECONVERGENT B0 ;  /* 0x0000000000007941 */ /* 0x000fea0003800200 */
.L_x_57:
        /* <DEDUP_REMOVED lines=12> */
.L_x_62:
[----:B01234-:R-:W-:Y:S04]  /*1960*/  LDS R12, [R4+UR4] ;  /* 0x00000004040c7984 */ /* 0x01ffe80008000800 */
[----:B------:R-:W0:Y:S02]  /*1970*/  LDS R11, [R5+UR4] ;  /* 0x00000004050b7984 */ /* 0x000e240008000800 */
[----:B0-----:R-:W-:-:S13]  /*1980*/  FSETP.GT.AND P6, PT, R12, R11, PT ;  /* 0x0000000b0c00720b */ /* 0x001fda0003fc4000 */
[----:B------:R0:W-:Y:S04]  /*1990*/  @P6 STS [R4+UR4], R11 ;  /* 0x0000000b04006988 */ /* 0x0001e80008000804 */
[----:B------:R0:W-:Y:S02]  /*19a0*/  @P6 STS [R5+UR4], R12 ;  /* 0x0000000c05006988 */ /* 0x0001e40008000804 */
.L_x_61:
[----:B------:R-:W-:Y:S05]  /*19b0*/  BSYNC.RECONVERGENT B0 ;  /* 0x0000000000007941 */ /* 0x000fea0003800200 */
.L_x_60:
[C---:B------:R-:W-:Y:S01]  /*19c0*/  LOP3.LUT R13, R0.reuse, 0x40, RZ, 0x3c, !PT ;  /* 0x00000040000d7812 */ /* 0x040fe200078e3cff */
[----:B------:R-:W-:Y:S01]  /*19d0*/  BAR.SYNC.DEFER_BLOCKING 0x0 ;  /* 0x0000000000007b1d */ /* 0x000fe20000010000 */
[----:B------:R-:W-:Y:S02]  /*19e0*/  LOP3.LUT R14, R0, 0x80, RZ, 0xc0, !PT ;  /* 0x00000080000e7812 */ /* 0x000fe400078ec0ff */
[----:B------:R-:W-:Y:S02]  /*19f0*/  ISETP.GT.U32.AND P6, PT, R13, R0, PT ;  /* 0x000000000d00720c */ /* 0x000fe40003fc4070 */
[----:B01234-:R-:W-:Y:S01]  /*1a00*/  LOP3.LUT R11, R4, 0x100, RZ, 0x3c, !PT ;  /* 0x00000100040b7812 */ /* 0x01ffe200078e3cff */
[----:B------:R-:W-:Y:S01]  /*1a10*/  BSSY.RECONVERGENT B0, `(.L_x_63) ;  /* 0x0000011000007945 */ /* 0x000fe20003800200 */
[----:B------:R-:W-:-:S09]  /*1a20*/  P2R R16, PR, RZ, 0x40 ;  /* 0x00000040ff107803 */ /* 0x000fd20000000000 */
        /* <DEDUP_REMOVED lines=10> */
.L_x_65:
[----:B------:R-:W-:Y:S04]  /*1ad0*/  LDS R12, [R4+UR4] ;  /* 0x00000004040c7984 */ /* 0x000fe80008000800 */
[----:B------:R-:W0:Y:S02]  /*1ae0*/  LDS R15, [R11+UR4] ;  /* 0x000000040b0f7984 */ /* 0x000e240008000800 */
[----:B0-----:R-:W-:-:S13]  /*1af0*/  FSETP.GT.AND P6, PT, R12, R15, PT ;  /* 0x0000000f0c00720b */ /* 0x001fda0003fc4000 */
[----:B------:R0:W-:Y:S04]  /*1b00*/  @P6 STS [R4+UR4], R15 ;  /* 0x0000000f04006988 */ /* 0x0001e80008000804 */
[----:B------:R0:W-:Y:S02]  /*1b10*/  @P6 STS [R11+UR4], R12 ;  /* 0x0000000c0b006988 */ /* 0x0001e40008000804 */
.L_x_64:
[----:B------:R-:W-:Y:S05]  /*1b20*/  BSYNC.RECONVERGENT B0 ;  /* 0x0000000000007941 */ /* 0x000fea0003800200 */
.L_x_63:
        /* <DEDUP_REMOVED lines=12> */
.L_x_68:
[----:B01----:R-:W-:Y:S04]  /*1bf0*/  LDS R15, [R4+UR4] ;  /* 0x00000004040f7984 */ /* 0x003fe80008000800 */
[----:B------:R-:W0:Y:S02]  /*1c00*/  LDS R12, [R10+UR4] ;  /* 0x000000040a0c7984 */ /* 0x000e240008000800 */
[----:B0-----:R-:W-:-:S13]  /*1c10*/  FSETP.GT.AND P6, PT, R15, R12, PT ;  /* 0x0000000c0f00720b */ /* 0x001fda0003fc4000 */
[----:B------:R2:W-:Y:S04]  /*1c20*/  @P6 STS [R4+UR4], R12 ;  /* 0x0000000c04006988 */ /* 0x0005e80008000804 */
[----:B------:R2:W-:Y:S02]  /*1c30*/  @P6 STS [R10+UR4], R15 ;  /* 0x0000000f0a006988 */ /* 0x0005e40008000804 */
.L_x_67:
[----:B------:R-:W-:Y:S05]  /*1c40*/  BSYNC.RECONVERGENT B0 ;  /* 0x0000000000007941 */ /* 0x000fea0003800200 */
.L_x_66:
        /* <DEDUP_REMOVED lines=12> */
.L_x_71:
[----:B0123--:R-:W-:Y:S04]  /*1d10*/  LDS R12, [R4+UR4] ;  /* 0x00000004040c7984 */ /* 0x00ffe80008000800 */
[----:B------:R-:W0:Y:S02]  /*1d20*/  LDS R15, [R9+UR4] ;  /* 0x00000004090f7984 */ /* 0x000e240008000800 */
[----:B0-----:R-:W-:-:S13]  /*1d30*/  FSETP.GT.AND P6, PT, R12, R15, PT ;  /* 0x0000000f0c00720b */ /* 0x001fda0003fc4000 */
[----:B------:R4:W-:Y:S04]  /*1d40*/  @P6 STS [R4+UR4], R15 ;  /* 0x0000000f04006988 */ /* 0x0009e80008000804 */
[----:B------:R4:W-:Y:S02]  /*1d50*/  @P6 STS [R9+UR4], R12 ;  /* 0x0000000c09006988 */ /* 0x0009e40008000804 */
.L_x_70:
[----:B------:R-:W-:Y:S05]  /*1d60*/  BSYNC.RECONVERGENT B0 ;  /* 0x0000000000007941 */ /* 0x000fea0003800200 */
.L_x_69:
        /* <DEDUP_REMOVED lines=12> */
.L_x_74:
[----:B01234-:R-:W-:Y:S04]  /*1e30*/  LDS R15, [R4+UR4] ;  /* 0x00000004040f7984 */ /* 0x01ffe80008000800 */
[----:B------:R-:W0:Y:S02]  /*1e40*/  LDS R12, [R8+UR4] ;  /* 0x00000004080c7984 */ /* 0x000e240008000800 */
[----:B0-----:R-:W-:-:S13]  /*1e50*/  FSETP.GT.AND P6, PT, R15, R12, PT ;  /* 0x0000000c0f00720b */ /* 0x001fda0003fc4000 */
[----:B------:R0:W-:Y:S04]  /*1e60*/  @P6 STS [R4+UR4], R12 ;  /* 0x0000000c04006988 */ /* 0x0001e80008000804 */
[----:B------:R0:W-:Y:S02]  /*1e70*/  @P6 STS [R8+UR4], R15 ;  /* 0x0000000f08006988 */ /* 0x0001e40008000804 */
.L_x_73:
[----:B------:R-:W-:Y:S05]  /*1e80*/  BSYNC.RECONVERGENT B0 ;  /* 0x0000000000007941 */ /* 0x000fea0003800200 */
.L_x_72:
        /* <DEDUP_REMOVED lines=12> */
.L_x_77:
[----:B01234-:R-:W-:Y:S04]  /*1f50*/  LDS R12, [R4+UR4] ;  /* 0x00000004040c7984 */ /* 0x01ffe80008000800 */
[----:B------:R-:W0:Y:S02]  /*1f60*/  LDS R15, [R7+UR4] ;  /* 0x00000004070f7984 */ /* 0x000e240008000800 */
[----:B0-----:R-:W-:-:S13]  /*1f70*/  FSETP.GT.AND P6, PT, R12, R15, PT ;  /* 0x0000000f0c00720b */ /* 0x001fda0003fc4000 */
[----:B------:R0:W-:Y:S04]  /*1f80*/  @P6 STS [R4+UR4], R15 ;  /* 0x0000000f04006988 */ /* 0x0001e80008000804 */
[----:B------:R0:W-:Y:S02]  /*1f90*/  @P6 STS [R7+UR4], R12 ;  /* 0x0000000c07006988 */ /* 0x0001e40008000804 */
.L_x_76:
[----:B------:R-:W-:Y:S05]  /*1fa0*/  BSYNC.RECONVERGENT B0 ;  /* 0x0000000000007941 */ /* 0x000fea0003800200 */
.L_x_75:
        /* <DEDUP_REMOVED lines=12> */
.L_x_80:
[----:B01234-:R-:W-:Y:S04]  /*2070*/  LDS R15, [R4+UR4] ;  /* 0x00000004040f7984 */ /* 0x01ffe80008000800 */
[----:B------:R-:W0:Y:S02]  /*2080*/  LDS R12, [R6+UR4] ;  /* 0x00000004060c7984 */ /* 0x000e240008000800 */
[----:B0-----:R-:W-:-:S13]  /*2090*/  FSETP.GT.AND P6, PT, R15, R12, PT ;  /* 0x0000000c0f00720b */ /* 0x001fda0003fc4000 */
[----:B------:R0:W-:Y:S04]  /*20a0*/  @P6 STS [R4+UR4], R12 ;  /* 0x0000000c04006988 */ /* 0x0001e80008000804 */
[----:B------:R0:W-:Y:S02]  /*20b0*/  @P6 STS [R6+UR4], R15 ;  /* 0x0000000f06006988 */ /* 0x0001e40008000804 */
.L_x_79:
[----:B------:R-:W-:Y:S05]  /*20c0*/  BSYNC.RECONVERGENT B0 ;  /* 0x0000000000007941 */ /* 0x000fea0003800200 */
.L_x_78:
        /* <DEDUP_REMOVED lines=12> */
.L_x_83:
[----:B01234-:R-:W-:Y:S04]  /*2190*/  LDS R12, [R4+UR4] ;  /* 0x00000004040c7984 */ /* 0x01ffe80008000800 */
[----:B------:R-:W0:Y:S02]  /*21a0*/  LDS R15, [R5+UR4] ;  /* 0x00000004050f7984 */ /* 0x000e240008000800 */
[----:B0-----:R-:W-:-:S13]  /*21b0*/  FSETP.GT.AND P6, PT, R12, R15, PT ;  /* 0x0000000f0c00720b */ /* 0x001fda0003fc4000 */
[----:B------:R0:W-:Y:S04]  /*21c0*/  @P6 STS [R4+UR4], R15 ;  /* 0x0000000f04006988 */ /* 0x0001e80008000804 */
[----:B------:R0:W-:Y:S02]  /*21d0*/  @P6 STS [R5+UR4], R12 ;  /* 0x0000000c05006988 */ /* 0x0001e40008000804 */
.L_x_82:
[----:B------:R-:W-:Y:S05]  /*21e0*/  BSYNC.RECONVERGENT B0 ;  /* 0x0000000000007941 */ /* 0x000fea0003800200 */
.L_x_81:
[C---:B01234-:R-:W-:Y:S01]  /*21f0*/  LOP3.LUT R15, R0.reuse, 0x80, RZ, 0x3c, !PT ;  /* 0x00000080000f7812 */ /* 0x05ffe200078e3cff */
[----:B------:R-:W-:Y:S01]  /*2200*/  BAR.SYNC.DEFER_BLOCKING 0x0 ;  /* 0x0000000000007b1d */ /* 0x000fe20000010000 */
[----:B------:R-:W-:Y:S02]  /*2210*/  LOP3.LUT R19, R0, 0x100, RZ, 0xc0, !PT ;  /* 0x0000010000137812 */ /* 0x000fe400078ec0ff */
[----:B------:R-:W-:Y:S02]  /*2220*/  ISETP.GT.U32.AND P6, PT, R15, R0, PT ;  /* 0x000000000f00720c */ /* 0x000fe40003fc4070 */
[----:B------:R-:W-:Y:S01]  /*2230*/  LOP3.LUT R12, R4, 0x200, RZ, 0x3c, !PT ;  /* 0x00000200040c7812 */ /* 0x000fe200078e3cff */
        /* <DEDUP_REMOVED lines=12> */
.L_x_86:
[----:B------:R-:W-:Y:S04]  /*2300*/  LDS R17, [R4+UR4] ;  /* 0x0000000404117984 */ /* 0x000fe80008000800 */
[----:B------:R-:W0:Y:S02]  /*2310*/  LDS R14, [R12+UR4] ;  /* 0x000000040c0e7984 */ /* 0x000e240008000800 */
[----:B0-----:R-:W-:-:S13]  /*2320*/  FSETP.GT.AND P6, PT, R17, R14, PT ;  /* 0x0000000e1100720b */ /* 0x001fda0003fc4000 */
[----:B------:R1:W-:Y:S04]  /*2330*/  @P6 STS [R4+UR4], R14 ;  /* 0x0000000e04006988 */ /* 0x0003e80008000804 */
[----:B------:R1:W-:Y:S02]  /*2340*/  @P6 STS [R12+UR4], R17 ;  /* 0x000000110c006988 */ /* 0x0003e40008000804 */
.L_x_85:
[----:B------:R-:W-:Y:S05]  /*2350*/  BSYNC.RECONVERGENT B0 ;  /* 0x0000000000007941 */ /* 0x000fea0003800200 */
.L_x_84:
[----:B------:R-:W-:Y:S01]  /*2360*/  BAR.SYNC.DEFER_BLOCKING 0x0 ;  /* 0x0000000000007b1d */ /* 0x000fe20000010000 */
[----:B------:R-:W-:-:S05]  /*2370*/  ISETP.GT.U32.AND P6, PT, R13, R0, PT ;  /* 0x000000000d00720c */ /* 0x000fca0003fc4070 */
[----:B------:R-:W-:Y:S08]  /*2380*/  BSSY.RECONVERGENT B0, `(.L_x_87) ;  /* 0x0000010000007945 */ /* 0x000ff00003800200 */
        /* <DEDUP_REMOVED lines=10> */
.L_x_89:
[----:B01----:R-:W-:Y:S04]  /*2430*/  LDS R14, [R4+UR4] ;  /* 0x00000004040e7984 */ /* 0x003fe80008000800 */
[----:B------:R-:W0:Y:S02]  /*2440*/  LDS R17, [R11+UR4] ;  /* 0x000000040b117984 */ /* 0x000e240008000800 */
[----:B0-----:R-:W-:-:S13]  /*2450*/  FSETP.GT.AND P6, PT, R14, R17, PT ;  /* 0x000000110e00720b */ /* 0x001fda0003fc4000 */
[----:B------:R2:W-:Y:S04]  /*2460*/  @P6 STS [R4+UR4], R17 ;  /* 0x0000001104006988 */ /* 0x0005e80008000804 */
[----:B------:R2:W-:Y:S02]  /*2470*/  @P6 STS [R11+UR4], R14 ;  /* 0x0000000e0b006988 */ /* 0x0005e40008000804 */
.L_x_88:
[----:B------:R-:W-:Y:S05]  /*2480*/  BSYNC.RECONVERGENT B0 ;  /* 0x0000000000007941 */ /* 0x000fea0003800200 */
.L_x_87:
        /* <DEDUP_REMOVED lines=12> */
.L_x_92:
[----:B0123--:R-:W-:Y:S04]  /*2550*/  LDS R17, [R4+UR4] ;  /* 0x0000000404117984 */ /* 0x00ffe80008000800 */
[----:B------:R-:W0:Y:S02]  /*2560*/  LDS R14, [R10+UR4] ;  /* 0x000000040a0e7984 */ /* 0x000e240008000800 */
[----:B0-----:R-:W-:-:S13]  /*2570*/  FSETP.GT.AND P6, PT, R17, R14, PT ;  /* 0x0000000e1100720b */ /* 0x001fda0003fc4000 */
[----:B------:R4:W-:Y:S04]  /*2580*/  @P6 STS [R4+UR4], R14 ;  /* 0x0000000e04006988 */ /* 0x0009e80008000804 */
[----:B------:R4:W-:Y:S02]  /*2590*/  @P6 STS [R10+UR4], R17 ;  /* 0x000000110a006988 */ /* 0x0009e40008000804 */
.L_x_91:
[----:B------:R-:W-:Y:S05]  /*25a0*/  BSYNC.RECONVERGENT B0 ;  /* 0x0000000000007941 */ /* 0x000fea0003800200 */
.L_x_90:
        /* <DEDUP_REMOVED lines=12> */
.L_x_95:
[----:B01234-:R-:W-:Y:S04]  /*2670*/  LDS R14, [R4+UR4] ;  /* 0x00000004040e7984 */ /* 0x01ffe80008000800 */
[----:B------:R-:W0:Y:S02]  /*2680*/  LDS R17, [R9+UR4] ;  /* 0x0000000409117984 */ /* 0x000e240008000800 */
[----:B0-----:R-:W-:-:S13]  /*2690*/  FSETP.GT.AND P6, PT, R14, R17, PT ;  /* 0x000000110e00720b */ /* 0x001fda0003fc4000 */
[----:B------:R0:W-:Y:S04]  /*26a0*/  @P6 STS [R4+UR4], R17 ;  /* 0x0000001104006988 */ /* 0x0001e80008000804 */
[----:B------:R0:W-:Y:S02]  /*26b0*/  @P6 STS [R9+UR4], R14 ;  /* 0x0000000e09006988 */ /* 0x0001e40008000804 */
.L_x_94:
[----:B------:R-:W-:Y:S05]  /*26c0*/  BSYNC.RECONVERGENT B0 ;  /* 0x0000000000007941 */ /* 0x000fea0003800200 */
.L_x_93:
        /* <DEDUP_REMOVED lines=12> */
.L_x_98:
[----:B01234-:R-:W-:Y:S04]  /*2790*/  LDS R17, [R4+UR4] ;  /* 0x0000000404117984 */ /* 0x01ffe80008000800 */
[----:B------:R-:W0:Y:S02]  /*27a0*/  LDS R14, [R8+UR4] ;  /* 0x00000004080e7984 */ /* 0x000e240008000800 */
[----:B0-----:R-:W-:-:S13]  /*27b0*/  FSETP.GT.AND P6, PT, R17, R14, PT ;  /* 0x0000000e1100720b */ /* 0x001fda0003fc4000 */
[----:B------:R0:W-:Y:S04]  /*27c0*/  @P6 STS [R4+UR4], R14 ;  /* 0x0000000e04006988 */ /* 0x0001e80008000804 */
[----:B------:R0:W-:Y:S02]  /*27d0*/  @P6 STS [R8+UR4], R17 ;  /* 0x0000001108006988 */ /* 0x0001e40008000804 */
.L_x_97:
[----:B------:R-:W-:Y:S05]  /*27e0*/  BSYNC.RECONVERGENT B0 ;  /* 0x0000000000007941 */ /* 0x000fea0003800200 */
.L_x_96:
        /* <DEDUP_REMOVED lines=12> */
.L_x_101:
[----:B01234-:R-:W-:Y:S04]  /*28b0*/  LDS R14, [R4+UR4] ;  /* 0x00000004040e7984 */ /* 0x01ffe80008000800 */
[----:B------:R-:W0:Y:S02]  /*28c0*/  LDS R17, [R7+UR4] ;  /* 0x0000000407117984 */ /* 0x000e240008000800 */
[----:B0-----:R-:W-:-:S13]  /*28d0*/  FSETP.GT.AND P6, PT, R14, R17, PT ;  /* 0x000000110e00720b */ /* 0x001fda0003fc4000 */
[----:B------:R0:W-:Y:S04]  /*28e0*/  @P6 STS [R4+UR4], R17 ;  /* 0x0000001104006988 */ /* 0x0001e80008000804 */
[----:B------:R0:W-:Y:S02]  /*28f0*/  @P6 STS [R7+UR4], R14 ;  /* 0x0000000e07006988 */ /* 0x0001e40008000804 */
.L_x_100:
[----:B------:R-:W-:Y:S05]  /*2900*/  BSYNC.RECONVERGENT B0 ;  /* 0x0000000000007941 */ /* 0x000fea0003800200 */
.L_x_99:
        /* <DEDUP_REMOVED lines=12> */
.L_x_104:
[----:B01234-:R-:W-:Y:S04]  /*29d0*/  LDS R17, [R4+UR4] ;  /* 0x0000000404117984 */ /* 0x01ffe80008000800 */
[----:B------:R-:W0:Y:S02]  /*29e0*/  LDS R14, [R6+UR4] ;  /* 0x00000004060e7984 */ /* 0x000e240008000800 */
[----:B0-----:R-:W-:-:S13]  /*29f0*/  FSETP.GT.AND P6, PT, R17, R14, PT ;  /* 0x0000000e1100720b */ /* 0x001fda0003fc4000 */
[----:B------:R0:W-:Y:S04]  /*2a00*/  @P6 STS [R4+UR4], R14 ;  /* 0x0000000e04006988 */ /* 0x0001e80008000804 */
[----:B------:R0:W-:Y:S02]  /*2a10*/  @P6 STS [R6+UR4], R17 ;  /* 0x0000001106006988 */ /* 0x0001e40008000804 */
.L_x_103:
[----:B------:R-:W-:Y:S05]  /*2a20*/  BSYNC.RECONVERGENT B0 ;  /* 0x0000000000007941 */ /* 0x000fea0003800200 */
.L_x_102:
        /* <DEDUP_REMOVED lines=12> */
.L_x_107:
[----:B01234-:R-:W-:Y:S04]  /*2af0*/  LDS R14, [R4+UR4] ;  /* 0x00000004040e7984 */ /* 0x01ffe80008000800 */
[----:B------:R-:W0:Y:S02]  /*2b00*/  LDS R17, [R5+UR4] ;  /* 0x0000000405117984 */ /* 0x000e240008000800 */
[----:B0-----:R-:W-:-:S13]  /*2b10*/  FSETP.GT.AND P6, PT, R14, R17, PT ;  /* 0x000000110e00720b */ /* 0x001fda0003fc4000 */
[----:B------:R0:W-:Y:S04]  /*2b20*/  @P6 STS [R4+UR4], R17 ;  /* 0x0000001104006988 */ /* 0x0001e80008000804 */
[----:B------:R0:W-:Y:S02]  /*2b30*/  @P6 STS [R5+UR4], R14 ;  /* 0x0000000e05006988 */ /* 0x0001e40008000804 */
.L_x_106:
[----:B------:R-:W-:Y:S05]  /*2b40*/  BSYNC.RECONVERGENT B0 ;  /* 0x0000000000007941 */ /* 0x000fea0003800200 */
.L_x_105:
        /* <DEDUP_REMOVED lines=17> */
.L_x_110:
[----:B------:R-:W-:Y:S04]  /*2c60*/  LDS R17, [R4+UR4] ;  /* 0x0000000404117984 */ /* 0x000fe80008000800 */
[----:B------:R-:W0:Y:S02]  /*2c70*/  LDS R19, [R14+UR4] ;  /* 0x000000040e137984 */ /* 0x000e240008000800 */
[----:B0-----:R-:W-:-:S13]  /*2c80*/  FSETP.GT.AND P6, PT, R17, R19, PT ;  /* 0x000000131100720b */ /* 0x001fda0003fc4000 */
[----:B------:R1:W-:Y:S04]  /*2c90*/  @P6 STS [R4+UR4], R19 ;  /* 0x0000001304006988 */ /* 0x0003e80008000804 */
[----:B------:R1:W-:Y:S02]  /*2ca0*/  @P6 STS [R14+UR4], R17 ;  /* 0x000000110e006988 */ /* 0x0003e40008000804 */
.L_x_109:
[----:B------:R-:W-:Y:S05]  /*2cb0*/  BSYNC.RECONVERGENT B0 ;  /* 0x0000000000007941 */ /* 0x000fea0003800200 */
.L_x_108:
[----:B------:R-:W-:Y:S01]  /*2cc0*/  BAR.SYNC.DEFER_BLOCKING 0x0 ;  /* 0x0000000000007b1d */ /* 0x000fe20000010000 */
[----:B------:R-:W-:-:S05]  /*2cd0*/  ISETP.GT.U32.AND P6, PT, R15, R0, PT ;  /* 0x000000000f00720c */ /* 0x000fca0003fc4070 */
[----:B------:R-:W-:Y:S08]  /*2ce0*/  BSSY.RECONVERGENT B0, `(.L_x_111) ;  /* 0x0000010000007945 */ /* 0x000ff00003800200 */
[----:B------:R-:W-:Y:S05]  /*2cf0*/  @!P6 BRA `(.L_x_112) ;  /* 0x000000000038e947 */ /* 0x000fea0003800000 */
[----:B------:R-:W-:-:S13]  /*2d00*/  ISETP.NE.AND P6, PT, R21, RZ, PT ;  /* 0x000000ff1500720c */ /* 0x000fda0003fc5270 */
[----:B------:R-:W-:Y:S05]  /*2d10*/  @!P6 BRA `(.L_x_113) ;  /* 0x00000000001ce947 */ /* 0x000fea0003800000 */
[----:B------:R-:W-:Y:S04]  /*2d20*/  LDS R15, [R4+UR4] ;  /* 0x00000004040f7984 */ /* 0x000fe80008000800 */
[----:B01----:R-:W0:Y:S02]  /*2d30*/  LDS R17, [R12+UR4] ;  /* 0x000000040c117984 */ /* 0x003e240008000800 */
[----:B0-----:R-:W-:-:S13]  /*2d40*/  FSETP.GEU.AND P6, PT, R15, R17, PT ;  /* 0x000000110f00720b */ /* 0x001fda0003fce000 */
[----:B------:R-:W-:Y:S05]  /*2d50*/  @P6 BRA `(.L_x_112) ;  /* 0x0000000000206947 */ /* 0x000fea0003800000 */
[----:B------:R3:W-:Y:S04]  /*2d60*/  STS [R4+UR4], R17 ;  /* 0x0000001104007988 */ /* 0x0007e80008000804 */
[----:B------:R3:W-:Y:S01]  /*2d70*/  STS [R12+UR4], R15 ;  /* 0x0000000f0c007988 */ /* 0x0007e20008000804 */
[----:B------:R-:W-:Y:S05]  /*2d80*/  BRA `(.L_x_112) ;  /* 0x0000000000147947 */ /* 0x000fea0003800000 */
.L_x_113:
[----:B------:R-:W-:Y:S04]  /*2d90*/  LDS R15, [R4+UR4] ;  /* 0x00000004040f7984 */ /* 0x000fe80008000800 */
[----:B01----:R-:W0:Y:S02]  /*2da0*/  LDS R17, [R12+UR4] ;  /* 0x000000040c117984 */ /* 0x003e240008000800 */
[----:B0-----:R-:W-:-:S13]  /*2db0*/  FSETP.GT.AND P6, PT, R15, R17, PT ;  /* 0x000000110f00720b */ /* 0x001fda0003fc4000 */
[----:B------:R2:W-:Y:S04]  /*2dc0*/  @P6 STS [R4+UR4], R17 ;  /* 0x0000001104006988 */ /* 0x0005e80008000804 */
[----:B------:R2:W-:Y:S02]  /*2dd0*/  @P6 STS [R12+UR4], R15 ;  /* 0x0000000f0c006988 */ /* 0x0005e40008000804 */
.L_x_112:
[----:B------:R-:W-:Y:S05]  /*2de0*/  BSYNC.RECONVERGENT B0 ;  /* 0x0000000000007941 */ /* 0x000fea0003800200 */
.L_x_111:
[----:B------:R-:W-:Y:S01]  /*2df0*/  BAR.SYNC.DEFER_BLOCKING 0x0 ;  /* 0x0000000000007b1d */ /* 0x000fe20000010000 */
[----:B------:R-:W-:-:S05]  /*2e00*/  ISETP.GT.U32.AND P6, PT, R13, R0, PT ;  /* 0x000000000d00720c */ /* 0x000fca0003fc4070 */
[----:B------:R-:W-:Y:S08]  /*2e10*/  BSSY.RECONVERGENT B0, `(.L_x_114) ;  /* 0x0000010000007945 */ /* 0x000ff00003800200 */
[----:B------:R-:W-:Y:S05]  /*2e20*/  @!P6 BRA `(.L_x_115) ;  /* 0x000000000038e947 */ /* 0x000fea0003800000 */
[----:B------:R-:W-:-:S13]  /*2e30*/  ISETP.NE.AND P6, PT, R21, RZ, PT ;  /* 0x000000ff1500720c */ /* 0x000fda0003fc5270 */
[----:B------:R-:W-:Y:S05]  /*2e40*/  @!P6 BRA `(.L_x_116) ;  /* 0x00000000001ce947 */ /* 0x000fea0003800000 */
[----:B------:R-:W-:Y:S04]  /*2e50*/  LDS R20, [R4+UR4] ;  /* 0x0000000404147984 */ /* 0x000fe80008000800 */
[----:B------:R-:W4:Y:S02]  /*2e60*/  LDS R13, [R11+UR4] ;  /* 0x000000040b0d7984 */ /* 0x000f240008000800 */
[----:B----4-:R-:W-:-:S13]  /*2e70*/  FSETP.GEU.AND P6, PT, R20, R13, PT ;  /* 0x0000000d1400720b */ /* 0x010fda0003fce000 */
[----:B------:R-:W-:Y:S05]  /*2e80*/  @P6 BRA `(.L_x_115) ;  /* 0x0000000000206947 */ /* 0x000fea0003800000 */
[----:B------:R4:W-:Y:S04]  /*2e90*/  STS [R4+UR4], R13 ;  /* 0x0000000d04007988 */ /* 0x0009e80008000804 */
[----:B------:R4:W-:Y:S01]  /*2ea0*/  STS [R11+UR4], R20 ;  /* 0x000000140b007988 */ /* 0x0009e20008000804 */
[----:B------:R-:W-:Y:S05]  /*2eb0*/  BRA `(.L_x_115) ;  /* 0x0000000000147947 */ /* 0x000fea0003800000 */
.L_x_116:
[----:B------:R-:W-:Y:S04]  /*2ec0*/  LDS R20, [R4+UR4] ;  /* 0x0000000404147984 */ /* 0x000fe80008000800 */
[----:B------:R-:W4:Y:S02]  /*2ed0*/  LDS R13, [R11+UR4] ;  /* 0x000000040b0d7984 */ /* 0x000f240008000800 */
[----:B----4-:R-:W-:-:S13]  /*2ee0*/  FSETP.GT.AND P6, PT, R20, R13, PT ;  /* 0x0000000d1400720b */ /* 0x010fda0003fc4000 */
[----:B------:R4:W-:Y:S04]  /*2ef0*/  @P6 STS [R4+UR4], R13 ;  /* 0x0000000d04006988 */ /* 0x0009e80008000804 */
[----:B------:R4:W-:Y:S02]  /*2f00*/  @P6 STS [R11+UR4], R20 ;  /* 0x000000140b006988 */ /* 0x0009e40008000804 */
.L_x_115:
[----:B------:R-:W-:Y:S05]  /*2f10*/  BSYNC.RECONVERGENT B0 ;  /* 0x0000000000007941 */ /* 0x000fea0003800200 */
.L_x_114:
[----:B------:R-:W-:Y:S06]  /*2f20*/  BAR.SYNC.DEFER_BLOCKING 0x0 ;  /* 0x0000000000007b1d */ /* 0x000fec0000010000 */
[----:B------:R-:W-:Y:S04]  /*2f30*/  BSSY.RECONVERGENT B0, `(.L_x_117) ;  /* 0x0000010000007945 */ /* 0x000fe80003800200 */
[----:B------:R-:W-:Y:S05]  /*2f40*/  @!P5 BRA `(.L_x_118) ;  /* 0x000000000038d947 */ /* 0x000fea0003800000 */
[----:B------:R-:W-:-:S13]  /*2f50*/  ISETP.NE.AND P6, PT, R21, RZ, PT ;  /* 0x000000ff1500720c */ /* 0x000fda0003fc5270 */
[----:B------:R-:W-:Y:S05]  /*2f60*/  @!P6 BRA `(.L_x_119) ;  /* 0x00000000001ce947 */ /* 0x000fea0003800000 */
[----:B----4-:R-:W-:Y:S04]  /*2f70*/  LDS R13, [R4+UR4] ;  /* 0x00000004040d7984 */ /* 0x010fe80008000800 */
[----:B--23--:R-:W2:Y:S02]  /*2f80*/  LDS R15, [R10+UR4] ;  /* 0x000000040a0f7984 */ /* 0x00cea40008000800 */
[----:B--2---:R-:W-:-:S13]  /*2f90*/  FSETP.GEU.AND P6, PT, R13, R15, PT ;  /* 0x0000000f0d00720b */ /* 0x004fda0003fce000 */
[----:B------:R-:W-:Y:S05]  /*2fa0*/  @P6 BRA `(.L_x_118) ;  /* 0x0000000000206947 */ /* 0x000fea0003800000 */
[----:B------:R2:W-:Y:S04]  /*2fb0*/  STS [R4+UR4], R15 ;  /* 0x0000000f04007988 */ /* 0x0005e80008000804 */
[----:B------:R2:W-:Y:S01]  /*2fc0*/  STS [R10+UR4], R13 ;  /* 0x0000000d0a007988 */ /* 0x0005e20008000804 */
[----:B------:R-:W-:Y:S05]  /*2fd0*/  BRA `(.L_x_118) ;  /* 0x0000000000147947 */ /* 0x000fea0003800000 */
.L_x_119:
[----:B----4-:R-:W-:Y:S04]  /*2fe0*/  LDS R13, [R4+UR4] ;  /* 0x00000004040d7984 */ /* 0x010fe80008000800 */
[----:B--23--:R-:W2:Y:S02]  /*2ff0*/  LDS R15, [R10+UR4] ;  /* 0x000000040a0f7984 */ /* 0x00cea40008000800 */
[----:B--2---:R-:W-:-:S13]  /*3000*/  FSETP.GT.AND P6, PT, R13, R15, PT ;  /* 0x0000000f0d00720b */ /* 0x004fda0003fc4000 */
[----:B------:R2:W-:Y:S04]  /*3010*/  @P6 STS [R4+UR4], R15 ;  /* 0x0000000f04006988 */ /* 0x0005e80008000804 */
[----:B------:R2:W-:Y:S02]  /*3020*/  @P6 STS [R10+UR4], R13 ;  /* 0x0000000d0a006988 */ /* 0x0005e40008000804 */
.L_x_118:
[----:B------:R-:W-:Y:S05]  /*3030*/  BSYNC.RECONVERGENT B0 ;  /* 0x0000000000007941 */ /* 0x000fea0003800200 */
.L_x_117:
[----:B------:R-:W-:Y:S06]  /*3040*/  BAR.SYNC.DEFER_BLOCKING 0x0 ;  /* 0x0000000000007b1d */ /* 0x000fec0000010000 */
[----:B------:R-:W-:Y:S04]  /*3050*/  BSSY.RECONVERGENT B0, `(.L_x_120) ;  /* 0x0000010000007945 */ /* 0x000fe80003800200 */
[----:B------:R-:W-:Y:S05]  /*3060*/  @!P4 BRA `(.L_x_121) ;  /* 0x000000000038c947 */ /* 0x000fea0003800000 */
[----:B------:R-:W-:-:S13]  /*3070*/  ISETP.NE.AND P6, PT, R21, RZ, PT ;  /* 0x000000ff1500720c */ /* 0x000fda0003fc5270 */
[----:B------:R-:W-:Y:S05]  /*3080*/  @!P6 BRA `(.L_x_122) ;  /* 0x00000000001ce947 */ /* 0x000fea0003800000 */
[----:B----4-:R-:W-:Y:S04]  /*3090*/  LDS R20, [R4+UR4] ;  /* 0x0000000404147984 */ /* 0x010fe80008000800 */
[----:B--2---:R-:W2:Y:S02]  /*30a0*/  LDS R13, [R9+UR4] ;  /* 0x00000004090d7984 */ /* 0x004ea40008000800 */
[----:B--2---:R-:W-:-:S13]  /*30b0*/  FSETP.GEU.AND P6, PT, R20, R13, PT ;  /* 0x0000000d1400720b */ /* 0x004fda0003fce000 */
[----:B------:R-:W-:Y:S05]  /*30c0*/  @P6 BRA `(.L_x_121) ;  /* 0x0000000000206947 */ /* 0x000fea0003800000 */
[----:B------:R2:W-:Y:S04]  /*30d0*/  STS [R4+UR4], R13 ;  /* 0x0000000d04007988 */ /* 0x0005e80008000804 */
[----:B------:R2:W-:Y:S01]  /*30e0*/  STS [R9+UR4], R20 ;  /* 0x0000001409007988 */ /* 0x0005e20008000804 */
[----:B------:R-:W-:Y:S05]  /*30f0*/  BRA `(.L_x_121) ;  /* 0x0000000000147947 */ /* 0x000fea0003800000 */
.L_x_122:
[----:B----4-:R-:W-:Y:S04]  /*3100*/  LDS R20, [R4+UR4] ;  /* 0x0000000404147984 */ /* 0x010fe80008000800 */
[----:B--2---:R-:W2:Y:S02]  /*3110*/  LDS R13, [R9+UR4] ;  /* 0x00000004090d7984 */ /* 0x004ea40008000800 */
[----:B--2---:R-:W-:-:S13]  /*3120*/  FSETP.GT.AND P6, PT, R20, R13, PT ;  /* 0x0000000d1400720b */ /* 0x004fda0003fc4000 */
[----:B------:R2:W-:Y:S04]  /*3130*/  @P6 STS [R4+UR4], R13 ;  /* 0x0000000d04006988 */ /* 0x0005e80008000804 */
[----:B------:R2:W-:Y:S02]  /*3140*/  @P6 STS [R9+UR4], R20 ;  /* 0x0000001409006988 */ /* 0x0005e40008000804 */
.L_x_121:
[----:B------:R-:W-:Y:S05]  /*3150*/  BSYNC.RECONVERGENT B0 ;  /* 0x0000000000007941 */ /* 0x000fea0003800200 */
.L_x_120:
[----:B------:R-:W-:Y:S06]  /*3160*/  BAR.SYNC.DEFER_BLOCKING 0x0 ;  /* 0x0000000000007b1d */ /* 0x000fec0000010000 */
[----:B------:R-:W-:Y:S04]  /*3170*/  BSSY.RECONVERGENT B0, `(.L_x_123) ;  /* 0x0000010000007945 */ /* 0x000fe80003800200 */
[----:B------:R-:W-:Y:S05]  /*3180*/  @!P3 BRA `(.L_x_124) ;  /* 0x000000000038b947 */ /* 0x000fea0003800000 */
[----:B------:R-:W-:-:S13]  /*3190*/  ISETP.NE.AND P6, PT, R21, RZ, PT ;  /* 0x000000ff1500720c */ /* 0x000fda0003fc5270 */
[----:B------:R-:W-:Y:S05]  /*31a0*/  @!P6 BRA `(.L_x_125) ;  /* 0x00000000001ce947 */ /* 0x000fea0003800000 */
[----:B--2-4-:R-:W-:Y:S04]  /*31b0*/  LDS R13, [R4+UR4] ;  /* 0x00000004040d7984 */ /* 0x014fe80008000800 */
[----:B---3--:R-:W2:Y:S02]  /*31c0*/  LDS R15, [R8+UR4] ;  /* 0x00000004080f7984 */ /* 0x008ea40008000800 */
[----:B--2---:R-:W-:-:S13]  /*31d0*/  FSETP.GEU.AND P6, PT, R13, R15, PT ;  /* 0x0000000f0d00720b */ /* 0x004fda0003fce000 */
[----:B------:R-:W-:Y:S05]  /*31e0*/  @P6 BRA `(.L_x_124) ;  /* 0x0000000000206947 */ /* 0x000fea0003800000 */
[----:B------:R2:W-:Y:S04]  /*31f0*/  STS [R4+UR4], R15 ;  /* 0x0000000f04007988 */ /* 0x0005e80008000804 */
[----:B------:R2:W-:Y:S01]  /*3200*/  STS [R8+UR4], R13 ;  /* 0x0000000d08007988 */ /* 0x0005e20008000804 */
[----:B------:R-:W-:Y:S05]  /*3210*/  BRA `(.L_x_124) ;  /* 0x0000000000147947 */ /* 0x000fea0003800000 */
.L_x_125:
[----:B--2-4-:R-:W-:Y:S04]  /*3220*/  LDS R13, [R4+UR4] ;  /* 0x00000004040d7984 */ /* 0x014fe80008000800 */
[----:B---3--:R-:W2:Y:S02]  /*3230*/  LDS R15, [R8+UR4] ;  /* 0x00000004080f7984 */ /* 0x008ea40008000800 */
[----:B--2---:R-:W-:-:S13]  /*3240*/  FSETP.GT.AND P6, PT, R13, R15, PT ;  /* 0x0000000f0d00720b */ /* 0x004fda0003fc4000 */
[----:B------:R2:W-:Y:S04]  /*3250*/  @P6 STS [R4+UR4], R15 ;  /* 0x0000000f04006988 */ /* 0x0005e80008000804 */
[----:B------:R2:W-:Y:S02]  /*3260*/  @P6 STS [R8+UR4], R13 ;  /* 0x0000000d08006988 */ /* 0x0005e40008000804 */
.L_x_124:
[----:B------:R-:W-:Y:S05]  /*3270*/  BSYNC.RECONVERGENT B0 ;  /* 0x0000000000007941 */ /* 0x000fea0003800200 */
.L_x_123:
[----:B------:R-:W-:Y:S06]  /*3280*/  BAR.SYNC.DEFER_BLOCKING 0x0 ;  /* 0x0000000000007b1d */ /* 0x000fec0000010000 */
[----:B------:R-:W-:Y:S04]  /*3290*/  BSSY.RECONVERGENT B0, `(.L_x_126) ;  /* 0x0000010000007945 */ /* 0x000fe80003800200 */
[----:B------:R-:W-:Y:S05]  /*32a0*/  @!P2 BRA `(.L_x_127) ;  /* 0x000000000038a947 */ /* 0x000fea0003800000 */
[----:B------:R-:W-:-:S13]  /*32b0*/  ISETP.NE.AND P6, PT, R21, RZ, PT ;  /* 0x000000ff1500720c */ /* 0x000fda0003fc5270 */
[----:B------:R-:W-:Y:S05]  /*32c0*/  @!P6 BRA `(.L_x_128) ;  /* 0x00000000001ce947 */ /* 0x000fea0003800000 */
[----:B--2-4-:R-:W-:Y:S04]  /*32d0*/  LDS R20, [R4+UR4] ;  /* 0x0000000404147984 */ /* 0x014fe80008000800 */
[----:B------:R-:W2:Y:S02]  /*32e0*/  LDS R13, [R7+UR4] ;  /* 0x00000004070d7984 */ /* 0x000ea40008000800 */
[----:B--2---:R-:W-:-:S13]  /*32f0*/  FSETP.GEU.AND P6, PT, R20, R13, PT ;  /* 0x0000000d1400720b */ /* 0x004fda0003fce000 */
[----:B------:R-:W-:Y:S05]  /*3300*/  @P6 BRA `(.L_x_127) ;  /* 0x0000000000206947 */ /* 0x000fea0003800000 */
[----:B------:R2:W-:Y:S04]  /*3310*/  STS [R4+UR4], R13 ;  /* 0x0000000d04007988 */ /* 0x0005e80008000804 */
[----:B------:R2:W-:Y:S01]  /*3320*/  STS [R7+UR4], R20 ;  /* 0x0000001407007988 */ /* 0x0005e20008000804 */
[----:B------:R-:W-:Y:S05]  /*3330*/  BRA `(.L_x_127) ;  /* 0x0000000000147947 */ /* 0x000fea0003800000 */
.L_x_128:
[----:B--2-4-:R-:W-:Y:S04]  /*3340*/  LDS R20, [R4+UR4] ;  /* 0x0000000404147984 */ /* 0x014fe80008000800 */
[----:B------:R-:W2:Y:S02]  /*3350*/  LDS R13, [R7+UR4] ;  /* 0x00000004070d7984 */ /* 0x000ea40008000800 */
[----:B--2---:R-:W-:-:S13]  /*3360*/  FSETP.GT.AND P6, PT, R20, R13, PT ;  /* 0x0000000d1400720b */ /* 0x004fda0003fc4000 */
[----:B------:R2:W-:Y:S04]  /*3370*/  @P6 STS [R4+UR4], R13 ;  /* 0x0000000d04006988 */ /* 0x0005e80008000804 */
[----:B------:R2:W-:Y:S02]  /*3380*/  @P6 STS [R7+UR4], R20 ;  /* 0x0000001407006988 */ /* 0x0005e40008000804 */
.L_x_127:
[----:B------:R-:W-:Y:S05]  /*3390*/  BSYNC.RECONVERGENT B0 ;  /* 0x0000000000007941 */ /* 0x000fea0003800200 */
.L_x_126:
        /* <DEDUP_REMOVED lines=12> */
.L_x_131:
[----:B--2-4-:R-:W-:Y:S04]  /*3460*/  LDS R13, [R4+UR4] ;  /* 0x00000004040d7984 */ /* 0x014fe80008000800 */
[----:B---3--:R-:W2:Y:S02]  /*3470*/  LDS R15, [R6+UR4] ;  /* 0x00000004060f7984 */ /* 0x008ea40008000800 */
[----:B--2---:R-:W-:-:S13]  /*3480*/  FSETP.GT.AND P6, PT, R13, R15, PT ;  /* 0x0000000f0d00720b */ /* 0x004fda0003fc4000 */
[----:B------:R2:W-:Y:S04]  /*3490*/  @P6 STS [R4+UR4], R15 ;  /* 0x0000000f04006988 */ /* 0x0005e80008000804 */
[----:B------:R2:W-:Y:S02]  /*34a0*/  @P6 STS [R6+UR4], R13 ;  /* 0x0000000d06006988 */ /* 0x0005e40008000804 */
.L_x_130:
[----:B------:R-:W-:Y:S05]  /*34b0*/  BSYNC.RECONVERGENT B0 ;  /* 0x0000000000007941 */ /* 0x000fea0003800200 */
.L_x_129:
        /* <DEDUP_REMOVED lines=12> */
.L_x_134:
[----:B--2-4-:R-:W-:Y:S04]  /*3580*/  LDS R20, [R4+UR4] ;  /* 0x0000000404147984 */ /* 0x014fe80008000800 */
[----:B------:R-:W2:Y:S02]  /*3590*/  LDS R13, [R5+UR4] ;  /* 0x00000004050d7984 */ /* 0x000ea40008000800 */
[----:B--2---:R-:W-:-:S13]  /*35a0*/  FSETP.GT.AND P6, PT, R20, R13, PT ;  /* 0x0000000d1400720b */ /* 0x004fda0003fc4000 */
[----:B------:R2:W-:Y:S04]  /*35b0*/  @P6 STS [R4+UR4], R13 ;  /* 0x0000000d04006988 */ /* 0x0005e80008000804 */
[----:B------:R2:W-:Y:S02]  /*35c0*/  @P6 STS [R5+UR4], R20 ;  /* 0x0000001405006988 */ /* 0x0005e40008000804 */
.L_x_133:
[----:B------:R-:W-:Y:S05]  /*35d0*/  BSYNC.RECONVERGENT B0 ;  /* 0x0000000000007941 */ /* 0x000fea0003800200 */
.L_x_132:
[----:B--2-4-:R-:W-:Y:S01]  /*35e0*/  LOP3.LUT R13, R0, 0x200, RZ, 0x3c, !PT ;  /* 0x00000200000d7812 */ /* 0x014fe200078e3cff */
[----:B------:R-:W-:Y:S03]  /*35f0*/  BAR.SYNC.DEFER_BLOCKING 0x0 ;  /* 0x0000000000007b1d */ /* 0x000fe60000010000 */
[----:B------:R-:W-:-:S03]  /*3600*/  ISETP.GT.U32.AND P6, PT, R13, R0, PT ;  /* 0x000000000d00720c */ /* 0x000fc60003fc4070 */
[----:B------:R-:W-:Y:S10]  /*3610*/  BSSY.RECONVERGENT B0, `(.L_x_135) ;  /* 0x0000008000007945 */ /* 0x000ff40003800200 */
[----:B------:R-:W-:Y:S05]  /*3620*/  @!P6 BRA `(.L_x_136) ;  /* 0x000000000018e947 */ /* 0x000fea0003800000 */
[----:B------:R-:W-:Y:S01]  /*3630*/  LEA R13, R13, UR4, 0x2 ;  /* 0x000000040d0d7c11 */ /* 0x000fe2000f8e10ff */
[----:B------:R-:W-:Y:S04]  /*3640*/  LDS R0, [R4+UR4] ;  /* 0x0000000404007984 */ /* 0x000fe80008000800 */
[----:B---3--:R-:W2:Y:S02]  /*3650*/  LDS R15, [R13] ;  /* 0x000000000d0f7984 */ /* 0x008ea40000000800 */
[----:B--2---:R-:W-:-:S13]  /*3660*/  FSETP.GT.AND P6, PT, R0, R15, PT ;  /* 0x0000000f0000720b */ /* 0x004fda0003fc4000 */
[----:B------:R2:W-:Y:S04]  /*3670*/  @P6 STS [R4+UR4], R15 ;  /* 0x0000000f04006988 */ /* 0x0005e80008000804 */
[----:B------:R2:W-:Y:S02]  /*3680*/  @P6 STS [R13], R0 ;  /* 0x000000000d006388 */ /* 0x0005e40000000800 */
.L_x_136:
[----:B------:R-:W-:Y:S05]  /*3690*/  BSYNC.RECONVERGENT B0 ;  /* 0x0000000000007941 */ /* 0x000fea0003800200 */
.L_x_135:
[----:B------:R-:W-:Y:S01]  /*36a0*/  BAR.SYNC.DEFER_BLOCKING 0x0 ;  /* 0x0000000000007b1d */ /* 0x000fe20000010000 */
[----:B------:R-:W-:-:S05]  /*36b0*/  ISETP.NE.AND P6, PT, R22, RZ, PT ;  /* 0x000000ff1600720c */ /* 0x000fca0003fc5270 */
[----:B------:R-:W-:Y:S08]  /*36c0*/  BSSY.RECONVERGENT B0, `(.L_x_137) ;  /* 0x0000007000007945 */ /* 0x000ff00003800200 */
[----:B------:R-:W-:Y:S05]  /*36d0*/  @!P6 BRA `(.L_x_138) ;  /* 0x000000000014e947 */ /* 0x000fea0003800000 */
[----:B--2---:R-:W-:Y:S04]  /*36e0*/  LDS R13, [R4+UR4] ;  /* 0x00000004040d7984 */ /* 0x004fe80008000800 */
[----:B------:R-:W2:Y:S02]  /*36f0*/  LDS R0, [R14+UR4] ;  /* 0x000000040e007984 */ /* 0x000ea40008000800 */
[----:B--2---:R-:W-:-:S13]  /*3700*/  FSETP.GT.AND P6, PT, R13, R0, PT ;  /* 0x000000000d00720b */ /* 0x004fda0003fc4000 */
[----:B------:R4:W-:Y:S04]  /*3710*/  @P6 STS [R4+UR4], R0 ;  /* 0x0000000004006988 */ /* 0x0009e80008000804 */
[----:B------:R4:W-:Y:S02]  /*3720*/  @P6 STS [R14+UR4], R13 ;  /* 0x0000000d0e006988 */ /* 0x0009e40008000804 */
.L_x_138:
[----:B------:R-:W-:Y:S05]  /*3730*/  BSYNC.RECONVERGENT B0 ;  /* 0x0000000000007941 */ /* 0x000fea0003800200 */
.L_x_137:
[----:B------:R-:W-:Y:S01]  /*3740*/  BAR.SYNC.DEFER_BLOCKING 0x0 ;  /* 0x0000000000007b1d */ /* 0x000fe20000010000 */
[----:B------:R-:W-:-:S05]  /*3750*/  ISETP.NE.AND P6, PT, R18, RZ, PT ;  /* 0x000000ff1200720c */ /* 0x000fca0003fc5270 */
[----:B------:R-:W-:Y:S08]  /*3760*/  BSSY.RECONVERGENT B0, `(.L_x_139) ;  /* 0x0000007000007945 */ /* 0x000ff00003800200 */
[----:B------:R-:W-:Y:S05]  /*3770*/  @!P6 BRA `(.L_x_140) ;  /* 0x000000000014e947 */ /* 0x000fea0003800000 */
[----:B--2-4-:R-:W-:Y:S04]  /*3780*/  LDS R13, [R4+UR4] ;  /* 0x00000004040d7984 */ /* 0x014fe80008000800 */
[----:B------:R-:W2:Y:S02]  /*3790*/  LDS R0, [R12+UR4] ;  /* 0x000000040c007984 */ /* 0x000ea40008000800 */
[----:B--2---:R-:W-:-:S13]  /*37a0*/  FSETP.GT.AND P6, PT, R13, R0, PT ;  /* 0x000000000d00720b */ /* 0x004fda0003fc4000 */
[----:B------:R2:W-:Y:S04]  /*37b0*/  @P6 STS [R4+UR4], R0 ;  /* 0x0000000004006988 */ /* 0x0005e80008000804 */
[----:B------:R2:W-:Y:S02]  /*37c0*/  @P6 STS [R12+UR4], R13 ;  /* 0x0000000d0c006988 */ /* 0x0005e40008000804 */
.L_x_140:
[----:B------:R-:W-:Y:S05]  /*37d0*/  BSYNC.RECONVERGENT B0 ;  /* 0x0000000000007941 */ /* 0x000fea0003800200 */
.L_x_139:
        /* <DEDUP_REMOVED lines=9> */
.L_x_142:
[----:B------:R-:W-:Y:S05]  /*3870*/  BSYNC.RECONVERGENT B0 ;  /* 0x0000000000007941 */ /* 0x000fea0003800200 */
.L_x_141:
[----:B------:R-:W-:Y:S06]  /*3880*/  BAR.SYNC.DEFER_BLOCKING 0x0 ;  /* 0x0000000000007b1d */ /* 0x000fec0000010000 */
[----:B------:R-:W-:Y:S04]  /*3890*/  BSSY.RECONVERGENT B0, `(.L_x_143) ;  /* 0x0000007000007945 */ /* 0x000fe80003800200 */
[----:B------:R-:W-:Y:S05]  /*38a0*/  @!P5 BRA `(.L_x_144) ;  /* 0x000000000014d947 */ /* 0x000fea0003800000 */
[----:B--2---:R-:W-:Y:S04]  /*38b0*/  LDS R11, [R4+UR4] ;  /* 0x00000004040b7984 */ /* 0x004fe80008000800 */
[----:B----4-:R-:W2:Y:S02]  /*38c0*/  LDS R0, [R10+UR4] ;  /* 0x000000040a007984 */ /* 0x010ea40008000800 */
[----:B--2---:R-:W-:-:S13]  /*38d0*/  FSETP.GT.AND P5, PT, R11, R0, PT ;  /* 0x000000000b00720b */ /* 0x004fda0003fa4000 */
[----:B------:R2:W-:Y:S04]  /*38e0*/  @P5 STS [R4+UR4], R0 ;  /* 0x0000000004005988 */ /* 0x0005e80008000804 */
[----:B------:R2:W-:Y:S02]  /*38f0*/  @P5 STS [R10+UR4], R11 ;  /* 0x0000000b0a005988 */ /* 0x0005e40008000804 */
.L_x_144:
[----:B------:R-:W-:Y:S05]  /*3900*/  BSYNC.RECONVERGENT B0 ;  /* 0x0000000000007941 */ /* 0x000fea0003800200 */
.L_x_143:
[----:B------:R-:W-:Y:S06]  /*3910*/  BAR.SYNC.DEFER_BLOCKING 0x0 ;  /* 0x0000000000007b1d */ /* 0x000fec0000010000 */
[----:B------:R-:W-:Y:S04]  /*3920*/  BSSY.RECONVERGENT B0, `(.L_x_145) ;  /* 0x0000007000007945 */ /* 0x000fe80003800200 */
[----:B------:R-:W-:Y:S05]  /*3930*/  @!P4 BRA `(.L_x_146) ;  /* 0x000000000014c947 */ /* 0x000fea0003800000 */
[----:B--2-4-:R-:W-:Y:S04]  /*3940*/  LDS R0, [R4+UR4] ;  /* 0x0000000404007984 */ /* 0x014fe80008000800 */
[----:B------:R-:W2:Y:S02]  /*3950*/  LDS R11, [R9+UR4] ;  /* 0x00000004090b7984 */ /* 0x000ea40008000800 */
[----:B--2---:R-:W-:-:S13]  /*3960*/  FSETP.GT.AND P4, PT, R0, R11, PT ;  /* 0x0000000b0000720b */ /* 0x004fda0003f84000 */
[----:B------:R2:W-:Y:S04]  /*3970*/  @P4 STS [R4+UR4], R11 ;  /* 0x0000000b04004988 */ /* 0x0005e80008000804 */
[----:B------:R2:W-:Y:S02]  /*3980*/  @P4 STS [R9+UR4], R0 ;  /* 0x0000000009004988 */ /* 0x0005e40008000804 */
.L_x_146:
[----:B------:R-:W-:Y:S05]  /*3990*/  BSYNC.RECONVERGENT B0 ;  /* 0x0000000000007941 */ /* 0x000fea0003800200 */
.L_x_145:
        /* <DEDUP_REMOVED lines=8> */
.L_x_148:
[----:B------:R-:W-:Y:S05]  /*3a20*/  BSYNC.RECONVERGENT B0 ;  /* 0x0000000000007941 */ /* 0x000fea0003800200 */
.L_x_147:
        /* <DEDUP_REMOVED lines=8> */
.L_x_150:
[----:B------:R-:W-:Y:S05]  /*3ab0*/  BSYNC.RECONVERGENT B0 ;  /* 0x0000000000007941 */ /* 0x000fea0003800200 */
.L_x_149:
        /* <DEDUP_REMOVED lines=8> */
.L_x_152:
[----:B------:R-:W-:Y:S05]  /*3b40*/  BSYNC.RECONVERGENT B0 ;  /* 0x0000000000007941 */ /* 0x000fea0003800200 */
.L_x_151:
        /* <DEDUP_REMOVED lines=8> */
.L_x_154:
[----:B------:R-:W-:Y:S05]  /*3bd0*/  BSYNC.RECONVERGENT B0 ;  /* 0x0000000000007941 */ /* 0x000fea0003800200 */
.L_x_153:
[----:B------:R-:W-:Y:S06]  /*3be0*/  BAR.SYNC.DEFER_BLOCKING 0x0 ;  /* 0x0000000000007b1d */ /* 0x000fec0000010000 */
[----:B--2---:R-:W2:Y:S04]  /*3bf0*/  LDS R5, [R4+UR4] ;  /* 0x0000000404057984 */ /* 0x004ea80008000800 */
[----:B--2---:R-:W-:Y:S01]  /*3c00*/  STG.E desc[UR6][R2.64], R5 ;  /* 0x0000000502007986 */ /* 0x004fe2000c101906 */
[----:B------:R-:W-:Y:S05]  /*3c10*/  EXIT ;  /* 0x000000000000794d */ /* 0x000fea0003800000 */
.L_x_155:
[----:B------:R-:W-:-:S00]  /*3c20*/  BRA `(.L_x_155) ;  /* 0xfffffffc00fc7947 */ /* 0x000fc0000383ffff */
[----:B------:R-:W-:-:S00]  /*3c30*/  NOP ;  /* 0x0000000000007918 */ /* 0x000fc00000000000 */
        /* <DEDUP_REMOVED lines=12> */
.L_x_156:


//--------------------- .nv.shared._Z19bitonic_sort_sharedPf --------------------------
	.section	.nv.shared._Z19bitonic_sort_sharedPf,"aw",@nobits
	.sectionflags	@""
	.align	4
.nv.shared._Z19bitonic_sort_sharedPf:
	.zero		5120


//--------------------- .nv.shared.reserved.0     --------------------------
	.section	.nv.shared.reserved.0,"aw",@nobits
	.weak		__nv_reservedSMEM_offset_0_alias
	.size		__nv_reservedSMEM_offset_0_alias, 0, 64
	.other		__nv_reservedSMEM_offset_0_alias,@"STO_CUDA_RESERVED_SHARED STV_DEFAULT"
__nv_reservedSMEM_offset_0_alias:
	.zero		0
	.zero		64


//--------------------- .nv.constant0._Z19bitonic_sort_sharedPf --------------------------
	.section	.nv.constant0._Z19bitonic_sort_sharedPf,"a",@progbits
	.sectionflags	@""
	.align	4
.nv.constant0._Z19bitonic_sort_sharedPf:
	.zero		904


//--------------------- SYMBOLS --------------------------

	.type		.nv.reservedSmem.offset0,@object
	.size		.nv.reservedSmem.offset0,0x4
	.type		.nv.reservedSmem.cap,@object
	.size		.nv.reservedSmem.cap,0x4
